//
// Generated by NVIDIA NVVM Compiler
//
// Compiler Build ID: CL-36424714
// Cuda compilation tools, release 13.0, V13.0.88
// Based on NVVM 20.0.0
//

.version 9.0
.target sm_100
.address_size 64

	// .globl	_Z26attention_optimized_kernelPK6__halfS1_S1_PS_iiiif
// _ZZ26attention_optimized_kernelPK6__halfS1_S1_PS_iiiifE6K_tile has been demoted
// _ZZ26attention_optimized_kernelPK6__halfS1_S1_PS_iiiifE6V_tile has been demoted

.visible .entry _Z26attention_optimized_kernelPK6__halfS1_S1_PS_iiiif(
	.param .u64 .ptr .align 1 _Z26attention_optimized_kernelPK6__halfS1_S1_PS_iiiif_param_0,
	.param .u64 .ptr .align 1 _Z26attention_optimized_kernelPK6__halfS1_S1_PS_iiiif_param_1,
	.param .u64 .ptr .align 1 _Z26attention_optimized_kernelPK6__halfS1_S1_PS_iiiif_param_2,
	.param .u64 .ptr .align 1 _Z26attention_optimized_kernelPK6__halfS1_S1_PS_iiiif_param_3,
	.param .u32 _Z26attention_optimized_kernelPK6__halfS1_S1_PS_iiiif_param_4,
	.param .u32 _Z26attention_optimized_kernelPK6__halfS1_S1_PS_iiiif_param_5,
	.param .u32 _Z26attention_optimized_kernelPK6__halfS1_S1_PS_iiiif_param_6,
	.param .u32 _Z26attention_optimized_kernelPK6__halfS1_S1_PS_iiiif_param_7,
	.param .f32 _Z26attention_optimized_kernelPK6__halfS1_S1_PS_iiiif_param_8
)
.maxntid 256
.minnctapersm 4
{
	.local .align 16 .b8 	__local_depot0[2048];
	.reg .b64 	%SP;
	.reg .b64 	%SPL;
	.reg .pred 	%p<43>;
	.reg .b16 	%rs<273>;
	.reg .b32 	%r<348>;
	.reg .b32 	%f<1093>;
	.reg .b64 	%rd<97>;
	// demoted variable
	.shared .align 2 .b8 _ZZ26attention_optimized_kernelPK6__halfS1_S1_PS_iiiifE6K_tile[8192];
	// demoted variable
	.shared .align 2 .b8 _ZZ26attention_optimized_kernelPK6__halfS1_S1_PS_iiiifE6V_tile[8192];
	mov.u64 	%SPL, __local_depot0;
	ld.param.u32 	%r75, [_Z26attention_optimized_kernelPK6__halfS1_S1_PS_iiiif_param_6];
	add.u64 	%rd1, %SPL, 0;
	setp.lt.s32 	%p1, %r75, 1;
	@%p1 bra 	$L__BB0_71;
	mov.b32 	%r320, 0;
	mov.u32 	%r80, %tid.x;
	shr.u32 	%r81, %r80, 2;
	and.b32  	%r82, %r81, 56;
	mov.u32 	%r93, %ctaid.x;
$L__BB0_2:
	mov.b32 	%r321, 0;
	shl.b32 	%r79, %r320, 6;
	or.b32  	%r83, %r79, %r82;
$L__BB0_3:
	ld.param.u32 	%r279, [_Z26attention_optimized_kernelPK6__halfS1_S1_PS_iiiif_param_6];
	add.s32 	%r84, %r83, %r321;
	setp.ge.s32 	%p2, %r84, %r279;
	@%p2 bra 	$L__BB0_69;
	ld.param.u32 	%r308, [_Z26attention_optimized_kernelPK6__halfS1_S1_PS_iiiif_param_7];
	ld.param.u32 	%r280, [_Z26attention_optimized_kernelPK6__halfS1_S1_PS_iiiif_param_6];
	ld.param.u64 	%rd87, [_Z26attention_optimized_kernelPK6__halfS1_S1_PS_iiiif_param_0];
	mul.lo.s32 	%r92, %r84, %r308;
	cvt.s64.s32 	%rd9, %r92;
	mul.lo.s32 	%r94, %r280, %r93;
	mul.lo.s32 	%r95, %r94, %r308;
	cvt.s64.s32 	%rd10, %r95;
	add.s64 	%rd11, %rd9, %rd10;
	cvta.to.global.u64 	%rd12, %rd87;
	shl.b64 	%rd13, %rd11, 1;
	add.s64 	%rd14, %rd12, %rd13;
	ld.global.nc.u16 	%rs1, [%rd14];
	// begin inline asm
	{  cvt.f32.f16 %f341, %rs1;}

	// end inline asm
	ld.global.nc.u16 	%rs2, [%rd14+2];
	// begin inline asm
	{  cvt.f32.f16 %f342, %rs2;}

	// end inline asm
	ld.global.nc.u16 	%rs3, [%rd14+4];
	// begin inline asm
	{  cvt.f32.f16 %f343, %rs3;}

	// end inline asm
	ld.global.nc.u16 	%rs4, [%rd14+6];
	// begin inline asm
	{  cvt.f32.f16 %f344, %rs4;}

	// end inline asm
	ld.global.nc.u16 	%rs5, [%rd14+8];
	// begin inline asm
	{  cvt.f32.f16 %f345, %rs5;}

	// end inline asm
	ld.global.nc.u16 	%rs6, [%rd14+10];
	// begin inline asm
	{  cvt.f32.f16 %f346, %rs6;}

	// end inline asm
	ld.global.nc.u16 	%rs7, [%rd14+12];
	// begin inline asm
	{  cvt.f32.f16 %f347, %rs7;}

	// end inline asm
	ld.global.nc.u16 	%rs8, [%rd14+14];
	// begin inline asm
	{  cvt.f32.f16 %f348, %rs8;}

	// end inline asm
	ld.global.nc.u16 	%rs9, [%rd14+16];
	// begin inline asm
	{  cvt.f32.f16 %f349, %rs9;}

	// end inline asm
	ld.global.nc.u16 	%rs10, [%rd14+18];
	// begin inline asm
	{  cvt.f32.f16 %f350, %rs10;}

	// end inline asm
	ld.global.nc.u16 	%rs11, [%rd14+20];
	// begin inline asm
	{  cvt.f32.f16 %f351, %rs11;}

	// end inline asm
	ld.global.nc.u16 	%rs12, [%rd14+22];
	// begin inline asm
	{  cvt.f32.f16 %f352, %rs12;}

	// end inline asm
	ld.global.nc.u16 	%rs13, [%rd14+24];
	// begin inline asm
	{  cvt.f32.f16 %f353, %rs13;}

	// end inline asm
	ld.global.nc.u16 	%rs14, [%rd14+26];
	// begin inline asm
	{  cvt.f32.f16 %f354, %rs14;}

	// end inline asm
	ld.global.nc.u16 	%rs15, [%rd14+28];
	// begin inline asm
	{  cvt.f32.f16 %f355, %rs15;}

	// end inline asm
	ld.global.nc.u16 	%rs16, [%rd14+30];
	// begin inline asm
	{  cvt.f32.f16 %f356, %rs16;}

	// end inline asm
	ld.global.nc.u16 	%rs17, [%rd14+32];
	// begin inline asm
	{  cvt.f32.f16 %f357, %rs17;}

	// end inline asm
	ld.global.nc.u16 	%rs18, [%rd14+34];
	// begin inline asm
	{  cvt.f32.f16 %f358, %rs18;}

	// end inline asm
	ld.global.nc.u16 	%rs19, [%rd14+36];
	// begin inline asm
	{  cvt.f32.f16 %f359, %rs19;}

	// end inline asm
	ld.global.nc.u16 	%rs20, [%rd14+38];
	// begin inline asm
	{  cvt.f32.f16 %f360, %rs20;}

	// end inline asm
	ld.global.nc.u16 	%rs21, [%rd14+40];
	// begin inline asm
	{  cvt.f32.f16 %f361, %rs21;}

	// end inline asm
	ld.global.nc.u16 	%rs22, [%rd14+42];
	// begin inline asm
	{  cvt.f32.f16 %f362, %rs22;}

	// end inline asm
	ld.global.nc.u16 	%rs23, [%rd14+44];
	// begin inline asm
	{  cvt.f32.f16 %f363, %rs23;}

	// end inline asm
	ld.global.nc.u16 	%rs24, [%rd14+46];
	// begin inline asm
	{  cvt.f32.f16 %f364, %rs24;}

	// end inline asm
	ld.global.nc.u16 	%rs25, [%rd14+48];
	// begin inline asm
	{  cvt.f32.f16 %f365, %rs25;}

	// end inline asm
	ld.global.nc.u16 	%rs26, [%rd14+50];
	// begin inline asm
	{  cvt.f32.f16 %f366, %rs26;}

	// end inline asm
	ld.global.nc.u16 	%rs27, [%rd14+52];
	// begin inline asm
	{  cvt.f32.f16 %f367, %rs27;}

	// end inline asm
	ld.global.nc.u16 	%rs28, [%rd14+54];
	// begin inline asm
	{  cvt.f32.f16 %f368, %rs28;}

	// end inline asm
	ld.global.nc.u16 	%rs29, [%rd14+56];
	// begin inline asm
	{  cvt.f32.f16 %f369, %rs29;}

	// end inline asm
	ld.global.nc.u16 	%rs30, [%rd14+58];
	// begin inline asm
	{  cvt.f32.f16 %f370, %rs30;}

	// end inline asm
	ld.global.nc.u16 	%rs31, [%rd14+60];
	// begin inline asm
	{  cvt.f32.f16 %f371, %rs31;}

	// end inline asm
	ld.global.nc.u16 	%rs32, [%rd14+62];
	// begin inline asm
	{  cvt.f32.f16 %f372, %rs32;}

	// end inline asm
	ld.global.nc.u16 	%rs33, [%rd14+64];
	// begin inline asm
	{  cvt.f32.f16 %f373, %rs33;}

	// end inline asm
	ld.global.nc.u16 	%rs34, [%rd14+66];
	// begin inline asm
	{  cvt.f32.f16 %f374, %rs34;}

	// end inline asm
	ld.global.nc.u16 	%rs35, [%rd14+68];
	// begin inline asm
	{  cvt.f32.f16 %f375, %rs35;}

	// end inline asm
	ld.global.nc.u16 	%rs36, [%rd14+70];
	// begin inline asm
	{  cvt.f32.f16 %f376, %rs36;}

	// end inline asm
	ld.global.nc.u16 	%rs37, [%rd14+72];
	// begin inline asm
	{  cvt.f32.f16 %f377, %rs37;}

	// end inline asm
	ld.global.nc.u16 	%rs38, [%rd14+74];
	// begin inline asm
	{  cvt.f32.f16 %f378, %rs38;}

	// end inline asm
	ld.global.nc.u16 	%rs39, [%rd14+76];
	// begin inline asm
	{  cvt.f32.f16 %f379, %rs39;}

	// end inline asm
	ld.global.nc.u16 	%rs40, [%rd14+78];
	// begin inline asm
	{  cvt.f32.f16 %f380, %rs40;}

	// end inline asm
	ld.global.nc.u16 	%rs41, [%rd14+80];
	// begin inline asm
	{  cvt.f32.f16 %f381, %rs41;}

	// end inline asm
	ld.global.nc.u16 	%rs42, [%rd14+82];
	// begin inline asm
	{  cvt.f32.f16 %f382, %rs42;}

	// end inline asm
	ld.global.nc.u16 	%rs43, [%rd14+84];
	// begin inline asm
	{  cvt.f32.f16 %f383, %rs43;}

	// end inline asm
	ld.global.nc.u16 	%rs44, [%rd14+86];
	// begin inline asm
	{  cvt.f32.f16 %f384, %rs44;}

	// end inline asm
	ld.global.nc.u16 	%rs45, [%rd14+88];
	// begin inline asm
	{  cvt.f32.f16 %f385, %rs45;}

	// end inline asm
	ld.global.nc.u16 	%rs46, [%rd14+90];
	// begin inline asm
	{  cvt.f32.f16 %f386, %rs46;}

	// end inline asm
	ld.global.nc.u16 	%rs47, [%rd14+92];
	// begin inline asm
	{  cvt.f32.f16 %f387, %rs47;}

	// end inline asm
	ld.global.nc.u16 	%rs48, [%rd14+94];
	// begin inline asm
	{  cvt.f32.f16 %f388, %rs48;}

	// end inline asm
	ld.global.nc.u16 	%rs49, [%rd14+96];
	// begin inline asm
	{  cvt.f32.f16 %f389, %rs49;}

	// end inline asm
	ld.global.nc.u16 	%rs50, [%rd14+98];
	// begin inline asm
	{  cvt.f32.f16 %f390, %rs50;}

	// end inline asm
	ld.global.nc.u16 	%rs51, [%rd14+100];
	// begin inline asm
	{  cvt.f32.f16 %f391, %rs51;}

	// end inline asm
	ld.global.nc.u16 	%rs52, [%rd14+102];
	// begin inline asm
	{  cvt.f32.f16 %f392, %rs52;}

	// end inline asm
	ld.global.nc.u16 	%rs53, [%rd14+104];
	// begin inline asm
	{  cvt.f32.f16 %f393, %rs53;}

	// end inline asm
	ld.global.nc.u16 	%rs54, [%rd14+106];
	// begin inline asm
	{  cvt.f32.f16 %f394, %rs54;}

	// end inline asm
	ld.global.nc.u16 	%rs55, [%rd14+108];
	// begin inline asm
	{  cvt.f32.f16 %f395, %rs55;}

	// end inline asm
	ld.global.nc.u16 	%rs56, [%rd14+110];
	// begin inline asm
	{  cvt.f32.f16 %f396, %rs56;}

	// end inline asm
	ld.global.nc.u16 	%rs57, [%rd14+112];
	// begin inline asm
	{  cvt.f32.f16 %f397, %rs57;}

	// end inline asm
	ld.global.nc.u16 	%rs58, [%rd14+114];
	// begin inline asm
	{  cvt.f32.f16 %f398, %rs58;}

	// end inline asm
	ld.global.nc.u16 	%rs59, [%rd14+116];
	// begin inline asm
	{  cvt.f32.f16 %f399, %rs59;}

	// end inline asm
	ld.global.nc.u16 	%rs60, [%rd14+118];
	// begin inline asm
	{  cvt.f32.f16 %f400, %rs60;}

	// end inline asm
	ld.global.nc.u16 	%rs61, [%rd14+120];
	// begin inline asm
	{  cvt.f32.f16 %f401, %rs61;}

	// end inline asm
	ld.global.nc.u16 	%rs62, [%rd14+122];
	// begin inline asm
	{  cvt.f32.f16 %f402, %rs62;}

	// end inline asm
	ld.global.nc.u16 	%rs63, [%rd14+124];
	// begin inline asm
	{  cvt.f32.f16 %f403, %rs63;}

	// end inline asm
	ld.global.nc.u16 	%rs64, [%rd14+126];
	// begin inline asm
	{  cvt.f32.f16 %f404, %rs64;}

	// end inline asm
	mov.f32 	%f892, 0fC61C4000;
	mov.b32 	%r322, 0;
$L__BB0_5:
	ld.param.u32 	%r309, [_Z26attention_optimized_kernelPK6__halfS1_S1_PS_iiiif_param_7];
	mov.u32 	%r335, %tid.x;
	or.b32  	%r96, %r335, 512;
	shr.u32 	%r97, %r96, 6;
	shl.b32 	%r98, %r97, 7;
	and.b32  	%r99, %r335, 63;
	shl.b32 	%r100, %r335, 1;
	and.b32  	%r101, %r100, 126;
	or.b32  	%r102, %r98, %r101;
	mov.u32 	%r103, _ZZ26attention_optimized_kernelPK6__halfS1_S1_PS_iiiifE6K_tile;
	add.s32 	%r331, %r103, %r102;
	or.b32  	%r104, %r335, 256;
	shr.u32 	%r105, %r104, 6;
	shl.b32 	%r106, %r105, 7;
	or.b32  	%r107, %r106, %r101;
	add.s32 	%r328, %r103, %r107;
	or.b32  	%r108, %r335, 768;
	shr.u32 	%r109, %r108, 6;
	shl.b32 	%r110, %r109, 7;
	or.b32  	%r111, %r110, %r101;
	add.s32 	%r334, %r103, %r111;
	shr.u32 	%r112, %r335, 6;
	shl.b32 	%r113, %r112, 7;
	or.b32  	%r114, %r113, %r101;
	add.s32 	%r325, %r103, %r114;
	bar.sync 	0;
	shl.b32 	%r115, %r322, 6;
	or.b32  	%r332, %r109, %r115;
	mad.lo.s32 	%r333, %r309, %r332, %r99;
	or.b32  	%r329, %r97, %r115;
	mad.lo.s32 	%r330, %r309, %r329, %r99;
	or.b32  	%r326, %r105, %r115;
	mad.lo.s32 	%r327, %r309, %r326, %r99;
	or.b32  	%r323, %r112, %r115;
	mad.lo.s32 	%r324, %r309, %r323, %r99;
$L__BB0_6:
	ld.param.u32 	%r281, [_Z26attention_optimized_kernelPK6__halfS1_S1_PS_iiiif_param_6];
	setp.ge.s32 	%p3, %r323, %r281;
	@%p3 bra 	$L__BB0_8;
	ld.param.u32 	%r310, [_Z26attention_optimized_kernelPK6__halfS1_S1_PS_iiiif_param_7];
	ld.param.u32 	%r282, [_Z26attention_optimized_kernelPK6__halfS1_S1_PS_iiiif_param_6];
	ld.param.u64 	%rd88, [_Z26attention_optimized_kernelPK6__halfS1_S1_PS_iiiif_param_1];
	cvt.s64.s32 	%rd15, %r324;
	mov.u32 	%r116, %ctaid.x;
	mul.lo.s32 	%r117, %r282, %r116;
	mul.lo.s32 	%r118, %r117, %r310;
	cvt.s64.s32 	%rd16, %r118;
	add.s64 	%rd17, %rd15, %rd16;
	cvta.to.global.u64 	%rd18, %rd88;
	shl.b64 	%rd19, %rd17, 1;
	add.s64 	%rd20, %rd18, %rd19;
	ld.global.nc.u16 	%rs66, [%rd20];
	st.shared.u16 	[%r325], %rs66;
	bra.uni 	$L__BB0_9;
$L__BB0_8:
	mov.f32 	%f406, 0f00000000;
	// begin inline asm
	{  cvt.rn.f16.f32 %rs65, %f406;}

	// end inline asm
	st.shared.u16 	[%r325], %rs65;
$L__BB0_9:
	ld.param.u32 	%r283, [_Z26attention_optimized_kernelPK6__halfS1_S1_PS_iiiif_param_6];
	setp.lt.s32 	%p4, %r326, %r283;
	@%p4 bra 	$L__BB0_11;
	mov.f32 	%f407, 0f00000000;
	// begin inline asm
	{  cvt.rn.f16.f32 %rs67, %f407;}

	// end inline asm
	st.shared.u16 	[%r328], %rs67;
	bra.uni 	$L__BB0_12;
$L__BB0_11:
	ld.param.u32 	%r311, [_Z26attention_optimized_kernelPK6__halfS1_S1_PS_iiiif_param_7];
	ld.param.u32 	%r284, [_Z26attention_optimized_kernelPK6__halfS1_S1_PS_iiiif_param_6];
	ld.param.u64 	%rd89, [_Z26attention_optimized_kernelPK6__halfS1_S1_PS_iiiif_param_1];
	cvt.s64.s32 	%rd21, %r327;
	mov.u32 	%r119, %ctaid.x;
	mul.lo.s32 	%r120, %r284, %r119;
	mul.lo.s32 	%r121, %r120, %r311;
	cvt.s64.s32 	%rd22, %r121;
	add.s64 	%rd23, %rd21, %rd22;
	cvta.to.global.u64 	%rd24, %rd89;
	shl.b64 	%rd25, %rd23, 1;
	add.s64 	%rd26, %rd24, %rd25;
	ld.global.nc.u16 	%rs68, [%rd26];
	st.shared.u16 	[%r328], %rs68;
$L__BB0_12:
	ld.param.u32 	%r285, [_Z26attention_optimized_kernelPK6__halfS1_S1_PS_iiiif_param_6];
	setp.lt.s32 	%p5, %r329, %r285;
	@%p5 bra 	$L__BB0_14;
	mov.f32 	%f408, 0f00000000;
	// begin inline asm
	{  cvt.rn.f16.f32 %rs69, %f408;}

	// end inline asm
	st.shared.u16 	[%r331], %rs69;
	bra.uni 	$L__BB0_15;
$L__BB0_14:
	ld.param.u32 	%r312, [_Z26attention_optimized_kernelPK6__halfS1_S1_PS_iiiif_param_7];
	ld.param.u32 	%r286, [_Z26attention_optimized_kernelPK6__halfS1_S1_PS_iiiif_param_6];
	ld.param.u64 	%rd90, [_Z26attention_optimized_kernelPK6__halfS1_S1_PS_iiiif_param_1];
	cvt.s64.s32 	%rd27, %r330;
	mov.u32 	%r122, %ctaid.x;
	mul.lo.s32 	%r123, %r286, %r122;
	mul.lo.s32 	%r124, %r123, %r312;
	cvt.s64.s32 	%rd28, %r124;
	add.s64 	%rd29, %rd27, %rd28;
	cvta.to.global.u64 	%rd30, %rd90;
	shl.b64 	%rd31, %rd29, 1;
	add.s64 	%rd32, %rd30, %rd31;
	ld.global.nc.u16 	%rs70, [%rd32];
	st.shared.u16 	[%r331], %rs70;
$L__BB0_15:
	ld.param.u32 	%r287, [_Z26attention_optimized_kernelPK6__halfS1_S1_PS_iiiif_param_6];
	setp.lt.s32 	%p6, %r332, %r287;
	@%p6 bra 	$L__BB0_17;
	mov.f32 	%f409, 0f00000000;
	// begin inline asm
	{  cvt.rn.f16.f32 %rs71, %f409;}

	// end inline asm
	st.shared.u16 	[%r334], %rs71;
	bra.uni 	$L__BB0_18;
$L__BB0_17:
	ld.param.u32 	%r313, [_Z26attention_optimized_kernelPK6__halfS1_S1_PS_iiiif_param_7];
	ld.param.u32 	%r288, [_Z26attention_optimized_kernelPK6__halfS1_S1_PS_iiiif_param_6];
	ld.param.u64 	%rd91, [_Z26attention_optimized_kernelPK6__halfS1_S1_PS_iiiif_param_1];
	cvt.s64.s32 	%rd33, %r333;
	mov.u32 	%r125, %ctaid.x;
	mul.lo.s32 	%r126, %r288, %r125;
	mul.lo.s32 	%r127, %r126, %r313;
	cvt.s64.s32 	%rd34, %r127;
	add.s64 	%rd35, %rd33, %rd34;
	cvta.to.global.u64 	%rd36, %rd91;
	shl.b64 	%rd37, %rd35, 1;
	add.s64 	%rd38, %rd36, %rd37;
	ld.global.nc.u16 	%rs72, [%rd38];
	st.shared.u16 	[%r334], %rs72;
$L__BB0_18:
	ld.param.u32 	%r314, [_Z26attention_optimized_kernelPK6__halfS1_S1_PS_iiiif_param_7];
	add.s32 	%r30, %r335, 1024;
	add.s32 	%r334, %r334, 2048;
	shl.b32 	%r128, %r314, 4;
	add.s32 	%r333, %r333, %r128;
	add.s32 	%r332, %r332, 16;
	add.s32 	%r331, %r331, 2048;
	add.s32 	%r330, %r330, %r128;
	add.s32 	%r329, %r329, 16;
	add.s32 	%r328, %r328, 2048;
	add.s32 	%r327, %r327, %r128;
	add.s32 	%r326, %r326, 16;
	add.s32 	%r325, %r325, 2048;
	add.s32 	%r324, %r324, %r128;
	add.s32 	%r323, %r323, 16;
	setp.lt.u32 	%p7, %r335, 3072;
	mov.u32 	%r335, %r30;
	@%p7 bra 	$L__BB0_6;
	ld.param.u32 	%r289, [_Z26attention_optimized_kernelPK6__halfS1_S1_PS_iiiif_param_6];
	bar.sync 	0;
	shl.b32 	%r129, %r322, 6;
	setp.ge.s32 	%p8, %r129, %r289;
	@%p8 bra 	$L__BB0_22;
	mov.b32 	%r336, 0;
$L__BB0_21:
	ld.param.f32 	%f889, [_Z26attention_optimized_kernelPK6__halfS1_S1_PS_iiiif_param_8];
	ld.param.u32 	%r290, [_Z26attention_optimized_kernelPK6__halfS1_S1_PS_iiiif_param_6];
	shl.b32 	%r131, %r322, 6;
	add.s32 	%r132, %r336, %r131;
	shl.b32 	%r133, %r336, 7;
	mov.u32 	%r134, _ZZ26attention_optimized_kernelPK6__halfS1_S1_PS_iiiifE6K_tile;
	add.s32 	%r135, %r134, %r133;
	ld.shared.u16 	%rs73, [%r135];
	// begin inline asm
	{  cvt.f32.f16 %f410, %rs73;}

	// end inline asm
	fma.rn.f32 	%f474, %f341, %f410, 0f00000000;
	ld.shared.u16 	%rs74, [%r135+2];
	// begin inline asm
	{  cvt.f32.f16 %f411, %rs74;}

	// end inline asm
	fma.rn.f32 	%f475, %f342, %f411, %f474;
	ld.shared.u16 	%rs75, [%r135+4];
	// begin inline asm
	{  cvt.f32.f16 %f412, %rs75;}

	// end inline asm
	fma.rn.f32 	%f476, %f343, %f412, %f475;
	ld.shared.u16 	%rs76, [%r135+6];
	// begin inline asm
	{  cvt.f32.f16 %f413, %rs76;}

	// end inline asm
	fma.rn.f32 	%f477, %f344, %f413, %f476;
	ld.shared.u16 	%rs77, [%r135+8];
	// begin inline asm
	{  cvt.f32.f16 %f414, %rs77;}

	// end inline asm
	fma.rn.f32 	%f478, %f345, %f414, %f477;
	ld.shared.u16 	%rs78, [%r135+10];
	// begin inline asm
	{  cvt.f32.f16 %f415, %rs78;}

	// end inline asm
	fma.rn.f32 	%f479, %f346, %f415, %f478;
	ld.shared.u16 	%rs79, [%r135+12];
	// begin inline asm
	{  cvt.f32.f16 %f416, %rs79;}

	// end inline asm
	fma.rn.f32 	%f480, %f347, %f416, %f479;
	ld.shared.u16 	%rs80, [%r135+14];
	// begin inline asm
	{  cvt.f32.f16 %f417, %rs80;}

	// end inline asm
	fma.rn.f32 	%f481, %f348, %f417, %f480;
	ld.shared.u16 	%rs81, [%r135+16];
	// begin inline asm
	{  cvt.f32.f16 %f418, %rs81;}

	// end inline asm
	fma.rn.f32 	%f482, %f349, %f418, %f481;
	ld.shared.u16 	%rs82, [%r135+18];
	// begin inline asm
	{  cvt.f32.f16 %f419, %rs82;}

	// end inline asm
	fma.rn.f32 	%f483, %f350, %f419, %f482;
	ld.shared.u16 	%rs83, [%r135+20];
	// begin inline asm
	{  cvt.f32.f16 %f420, %rs83;}

	// end inline asm
	fma.rn.f32 	%f484, %f351, %f420, %f483;
	ld.shared.u16 	%rs84, [%r135+22];
	// begin inline asm
	{  cvt.f32.f16 %f421, %rs84;}

	// end inline asm
	fma.rn.f32 	%f485, %f352, %f421, %f484;
	ld.shared.u16 	%rs85, [%r135+24];
	// begin inline asm
	{  cvt.f32.f16 %f422, %rs85;}

	// end inline asm
	fma.rn.f32 	%f486, %f353, %f422, %f485;
	ld.shared.u16 	%rs86, [%r135+26];
	// begin inline asm
	{  cvt.f32.f16 %f423, %rs86;}

	// end inline asm
	fma.rn.f32 	%f487, %f354, %f423, %f486;
	ld.shared.u16 	%rs87, [%r135+28];
	// begin inline asm
	{  cvt.f32.f16 %f424, %rs87;}

	// end inline asm
	fma.rn.f32 	%f488, %f355, %f424, %f487;
	ld.shared.u16 	%rs88, [%r135+30];
	// begin inline asm
	{  cvt.f32.f16 %f425, %rs88;}

	// end inline asm
	fma.rn.f32 	%f489, %f356, %f425, %f488;
	ld.shared.u16 	%rs89, [%r135+32];
	// begin inline asm
	{  cvt.f32.f16 %f426, %rs89;}

	// end inline asm
	fma.rn.f32 	%f490, %f357, %f426, %f489;
	ld.shared.u16 	%rs90, [%r135+34];
	// begin inline asm
	{  cvt.f32.f16 %f427, %rs90;}

	// end inline asm
	fma.rn.f32 	%f491, %f358, %f427, %f490;
	ld.shared.u16 	%rs91, [%r135+36];
	// begin inline asm
	{  cvt.f32.f16 %f428, %rs91;}

	// end inline asm
	fma.rn.f32 	%f492, %f359, %f428, %f491;
	ld.shared.u16 	%rs92, [%r135+38];
	// begin inline asm
	{  cvt.f32.f16 %f429, %rs92;}

	// end inline asm
	fma.rn.f32 	%f493, %f360, %f429, %f492;
	ld.shared.u16 	%rs93, [%r135+40];
	// begin inline asm
	{  cvt.f32.f16 %f430, %rs93;}

	// end inline asm
	fma.rn.f32 	%f494, %f361, %f430, %f493;
	ld.shared.u16 	%rs94, [%r135+42];
	// begin inline asm
	{  cvt.f32.f16 %f431, %rs94;}

	// end inline asm
	fma.rn.f32 	%f495, %f362, %f431, %f494;
	ld.shared.u16 	%rs95, [%r135+44];
	// begin inline asm
	{  cvt.f32.f16 %f432, %rs95;}

	// end inline asm
	fma.rn.f32 	%f496, %f363, %f432, %f495;
	ld.shared.u16 	%rs96, [%r135+46];
	// begin inline asm
	{  cvt.f32.f16 %f433, %rs96;}

	// end inline asm
	fma.rn.f32 	%f497, %f364, %f433, %f496;
	ld.shared.u16 	%rs97, [%r135+48];
	// begin inline asm
	{  cvt.f32.f16 %f434, %rs97;}

	// end inline asm
	fma.rn.f32 	%f498, %f365, %f434, %f497;
	ld.shared.u16 	%rs98, [%r135+50];
	// begin inline asm
	{  cvt.f32.f16 %f435, %rs98;}

	// end inline asm
	fma.rn.f32 	%f499, %f366, %f435, %f498;
	ld.shared.u16 	%rs99, [%r135+52];
	// begin inline asm
	{  cvt.f32.f16 %f436, %rs99;}

	// end inline asm
	fma.rn.f32 	%f500, %f367, %f436, %f499;
	ld.shared.u16 	%rs100, [%r135+54];
	// begin inline asm
	{  cvt.f32.f16 %f437, %rs100;}

	// end inline asm
	fma.rn.f32 	%f501, %f368, %f437, %f500;
	ld.shared.u16 	%rs101, [%r135+56];
	// begin inline asm
	{  cvt.f32.f16 %f438, %rs101;}

	// end inline asm
	fma.rn.f32 	%f502, %f369, %f438, %f501;
	ld.shared.u16 	%rs102, [%r135+58];
	// begin inline asm
	{  cvt.f32.f16 %f439, %rs102;}

	// end inline asm
	fma.rn.f32 	%f503, %f370, %f439, %f502;
	ld.shared.u16 	%rs103, [%r135+60];
	// begin inline asm
	{  cvt.f32.f16 %f440, %rs103;}

	// end inline asm
	fma.rn.f32 	%f504, %f371, %f440, %f503;
	ld.shared.u16 	%rs104, [%r135+62];
	// begin inline asm
	{  cvt.f32.f16 %f441, %rs104;}

	// end inline asm
	fma.rn.f32 	%f505, %f372, %f441, %f504;
	ld.shared.u16 	%rs105, [%r135+64];
	// begin inline asm
	{  cvt.f32.f16 %f442, %rs105;}

	// end inline asm
	fma.rn.f32 	%f506, %f373, %f442, %f505;
	ld.shared.u16 	%rs106, [%r135+66];
	// begin inline asm
	{  cvt.f32.f16 %f443, %rs106;}

	// end inline asm
	fma.rn.f32 	%f507, %f374, %f443, %f506;
	ld.shared.u16 	%rs107, [%r135+68];
	// begin inline asm
	{  cvt.f32.f16 %f444, %rs107;}

	// end inline asm
	fma.rn.f32 	%f508, %f375, %f444, %f507;
	ld.shared.u16 	%rs108, [%r135+70];
	// begin inline asm
	{  cvt.f32.f16 %f445, %rs108;}

	// end inline asm
	fma.rn.f32 	%f509, %f376, %f445, %f508;
	ld.shared.u16 	%rs109, [%r135+72];
	// begin inline asm
	{  cvt.f32.f16 %f446, %rs109;}

	// end inline asm
	fma.rn.f32 	%f510, %f377, %f446, %f509;
	ld.shared.u16 	%rs110, [%r135+74];
	// begin inline asm
	{  cvt.f32.f16 %f447, %rs110;}

	// end inline asm
	fma.rn.f32 	%f511, %f378, %f447, %f510;
	ld.shared.u16 	%rs111, [%r135+76];
	// begin inline asm
	{  cvt.f32.f16 %f448, %rs111;}

	// end inline asm
	fma.rn.f32 	%f512, %f379, %f448, %f511;
	ld.shared.u16 	%rs112, [%r135+78];
	// begin inline asm
	{  cvt.f32.f16 %f449, %rs112;}

	// end inline asm
	fma.rn.f32 	%f513, %f380, %f449, %f512;
	ld.shared.u16 	%rs113, [%r135+80];
	// begin inline asm
	{  cvt.f32.f16 %f450, %rs113;}

	// end inline asm
	fma.rn.f32 	%f514, %f381, %f450, %f513;
	ld.shared.u16 	%rs114, [%r135+82];
	// begin inline asm
	{  cvt.f32.f16 %f451, %rs114;}

	// end inline asm
	fma.rn.f32 	%f515, %f382, %f451, %f514;
	ld.shared.u16 	%rs115, [%r135+84];
	// begin inline asm
	{  cvt.f32.f16 %f452, %rs115;}

	// end inline asm
	fma.rn.f32 	%f516, %f383, %f452, %f515;
	ld.shared.u16 	%rs116, [%r135+86];
	// begin inline asm
	{  cvt.f32.f16 %f453, %rs116;}

	// end inline asm
	fma.rn.f32 	%f517, %f384, %f453, %f516;
	ld.shared.u16 	%rs117, [%r135+88];
	// begin inline asm
	{  cvt.f32.f16 %f454, %rs117;}

	// end inline asm
	fma.rn.f32 	%f518, %f385, %f454, %f517;
	ld.shared.u16 	%rs118, [%r135+90];
	// begin inline asm
	{  cvt.f32.f16 %f455, %rs118;}

	// end inline asm
	fma.rn.f32 	%f519, %f386, %f455, %f518;
	ld.shared.u16 	%rs119, [%r135+92];
	// begin inline asm
	{  cvt.f32.f16 %f456, %rs119;}

	// end inline asm
	fma.rn.f32 	%f520, %f387, %f456, %f519;
	ld.shared.u16 	%rs120, [%r135+94];
	// begin inline asm
	{  cvt.f32.f16 %f457, %rs120;}

	// end inline asm
	fma.rn.f32 	%f521, %f388, %f457, %f520;
	ld.shared.u16 	%rs121, [%r135+96];
	// begin inline asm
	{  cvt.f32.f16 %f458, %rs121;}

	// end inline asm
	fma.rn.f32 	%f522, %f389, %f458, %f521;
	ld.shared.u16 	%rs122, [%r135+98];
	// begin inline asm
	{  cvt.f32.f16 %f459, %rs122;}

	// end inline asm
	fma.rn.f32 	%f523, %f390, %f459, %f522;
	ld.shared.u16 	%rs123, [%r135+100];
	// begin inline asm
	{  cvt.f32.f16 %f460, %rs123;}

	// end inline asm
	fma.rn.f32 	%f524, %f391, %f460, %f523;
	ld.shared.u16 	%rs124, [%r135+102];
	// begin inline asm
	{  cvt.f32.f16 %f461, %rs124;}

	// end inline asm
	fma.rn.f32 	%f525, %f392, %f461, %f524;
	ld.shared.u16 	%rs125, [%r135+104];
	// begin inline asm
	{  cvt.f32.f16 %f462, %rs125;}

	// end inline asm
	fma.rn.f32 	%f526, %f393, %f462, %f525;
	ld.shared.u16 	%rs126, [%r135+106];
	// begin inline asm
	{  cvt.f32.f16 %f463, %rs126;}

	// end inline asm
	fma.rn.f32 	%f527, %f394, %f463, %f526;
	ld.shared.u16 	%rs127, [%r135+108];
	// begin inline asm
	{  cvt.f32.f16 %f464, %rs127;}

	// end inline asm
	fma.rn.f32 	%f528, %f395, %f464, %f527;
	ld.shared.u16 	%rs128, [%r135+110];
	// begin inline asm
	{  cvt.f32.f16 %f465, %rs128;}

	// end inline asm
	fma.rn.f32 	%f529, %f396, %f465, %f528;
	ld.shared.u16 	%rs129, [%r135+112];
	// begin inline asm
	{  cvt.f32.f16 %f466, %rs129;}

	// end inline asm
	fma.rn.f32 	%f530, %f397, %f466, %f529;
	ld.shared.u16 	%rs130, [%r135+114];
	// begin inline asm
	{  cvt.f32.f16 %f467, %rs130;}

	// end inline asm
	fma.rn.f32 	%f531, %f398, %f467, %f530;
	ld.shared.u16 	%rs131, [%r135+116];
	// begin inline asm
	{  cvt.f32.f16 %f468, %rs131;}

	// end inline asm
	fma.rn.f32 	%f532, %f399, %f468, %f531;
	ld.shared.u16 	%rs132, [%r135+118];
	// begin inline asm
	{  cvt.f32.f16 %f469, %rs132;}

	// end inline asm
	fma.rn.f32 	%f533, %f400, %f469, %f532;
	ld.shared.u16 	%rs133, [%r135+120];
	// begin inline asm
	{  cvt.f32.f16 %f470, %rs133;}

	// end inline asm
	fma.rn.f32 	%f534, %f401, %f470, %f533;
	ld.shared.u16 	%rs134, [%r135+122];
	// begin inline asm
	{  cvt.f32.f16 %f471, %rs134;}

	// end inline asm
	fma.rn.f32 	%f535, %f402, %f471, %f534;
	ld.shared.u16 	%rs135, [%r135+124];
	// begin inline asm
	{  cvt.f32.f16 %f472, %rs135;}

	// end inline asm
	fma.rn.f32 	%f536, %f403, %f472, %f535;
	ld.shared.u16 	%rs136, [%r135+126];
	// begin inline asm
	{  cvt.f32.f16 %f473, %rs136;}

	// end inline asm
	fma.rn.f32 	%f537, %f404, %f473, %f536;
	mul.f32 	%f538, %f889, %f537;
	mul.wide.u32 	%rd39, %r132, 4;
	add.s64 	%rd40, %rd1, %rd39;
	st.local.f32 	[%rd40], %f538;
	max.f32 	%f892, %f892, %f538;
	add.s32 	%r44, %r336, 1;
	setp.lt.u32 	%p9, %r336, 63;
	add.s32 	%r136, %r132, 1;
	setp.lt.s32 	%p10, %r136, %r290;
	and.pred  	%p11, %p9, %p10;
	mov.u32 	%r336, %r44;
	@%p11 bra 	$L__BB0_21;
$L__BB0_22:
	ld.param.u32 	%r291, [_Z26attention_optimized_kernelPK6__halfS1_S1_PS_iiiif_param_6];
	add.s32 	%r322, %r322, 1;
	add.s32 	%r137, %r291, 63;
	shr.u32 	%r138, %r137, 6;
	setp.ne.s32 	%p12, %r322, %r138;
	@%p12 bra 	$L__BB0_5;
	ld.param.u32 	%r292, [_Z26attention_optimized_kernelPK6__halfS1_S1_PS_iiiif_param_6];
	and.b32  	%r46, %r292, 2147483632;
	setp.lt.u32 	%p13, %r292, 16;
	mov.f32 	%f900, 0f00000000;
	mov.b32 	%r339, 0;
	@%p13 bra 	$L__BB0_26;
	mov.f32 	%f900, 0f00000000;
	mov.b32 	%r337, 0;
$L__BB0_25:
	.pragma "nounroll";
	mul.wide.u32 	%rd41, %r337, 4;
	add.s64 	%rd42, %rd1, %rd41;
	ld.local.v4.f32 	{%f542, %f543, %f544, %f545}, [%rd42];
	sub.f32 	%f546, %f542, %f892;
	mul.f32 	%f547, %f546, 0f3FB8AA3B;
	ex2.approx.f32 	%f548, %f547;
	add.f32 	%f549, %f900, %f548;
	sub.f32 	%f550, %f543, %f892;
	mul.f32 	%f551, %f550, 0f3FB8AA3B;
	ex2.approx.f32 	%f552, %f551;
	add.f32 	%f553, %f549, %f552;
	sub.f32 	%f554, %f544, %f892;
	mul.f32 	%f555, %f554, 0f3FB8AA3B;
	ex2.approx.f32 	%f556, %f555;
	add.f32 	%f557, %f553, %f556;
	sub.f32 	%f558, %f545, %f892;
	mul.f32 	%f559, %f558, 0f3FB8AA3B;
	ex2.approx.f32 	%f560, %f559;
	st.local.v4.f32 	[%rd42], {%f548, %f552, %f556, %f560};
	add.f32 	%f561, %f557, %f560;
	ld.local.v4.f32 	{%f562, %f563, %f564, %f565}, [%rd42+16];
	sub.f32 	%f566, %f562, %f892;
	mul.f32 	%f567, %f566, 0f3FB8AA3B;
	ex2.approx.f32 	%f568, %f567;
	add.f32 	%f569, %f561, %f568;
	sub.f32 	%f570, %f563, %f892;
	mul.f32 	%f571, %f570, 0f3FB8AA3B;
	ex2.approx.f32 	%f572, %f571;
	add.f32 	%f573, %f569, %f572;
	sub.f32 	%f574, %f564, %f892;
	mul.f32 	%f575, %f574, 0f3FB8AA3B;
	ex2.approx.f32 	%f576, %f575;
	add.f32 	%f577, %f573, %f576;
	sub.f32 	%f578, %f565, %f892;
	mul.f32 	%f579, %f578, 0f3FB8AA3B;
	ex2.approx.f32 	%f580, %f579;
	st.local.v4.f32 	[%rd42+16], {%f568, %f572, %f576, %f580};
	add.f32 	%f581, %f577, %f580;
	ld.local.v4.f32 	{%f582, %f583, %f584, %f585}, [%rd42+32];
	sub.f32 	%f586, %f582, %f892;
	mul.f32 	%f587, %f586, 0f3FB8AA3B;
	ex2.approx.f32 	%f588, %f587;
	add.f32 	%f589, %f581, %f588;
	sub.f32 	%f590, %f583, %f892;
	mul.f32 	%f591, %f590, 0f3FB8AA3B;
	ex2.approx.f32 	%f592, %f591;
	add.f32 	%f593, %f589, %f592;
	sub.f32 	%f594, %f584, %f892;
	mul.f32 	%f595, %f594, 0f3FB8AA3B;
	ex2.approx.f32 	%f596, %f595;
	add.f32 	%f597, %f593, %f596;
	sub.f32 	%f598, %f585, %f892;
	mul.f32 	%f599, %f598, 0f3FB8AA3B;
	ex2.approx.f32 	%f600, %f599;
	st.local.v4.f32 	[%rd42+32], {%f588, %f592, %f596, %f600};
	add.f32 	%f601, %f597, %f600;
	ld.local.v4.f32 	{%f602, %f603, %f604, %f605}, [%rd42+48];
	sub.f32 	%f606, %f602, %f892;
	mul.f32 	%f607, %f606, 0f3FB8AA3B;
	ex2.approx.f32 	%f608, %f607;
	add.f32 	%f609, %f601, %f608;
	sub.f32 	%f610, %f603, %f892;
	mul.f32 	%f611, %f610, 0f3FB8AA3B;
	ex2.approx.f32 	%f612, %f611;
	add.f32 	%f613, %f609, %f612;
	sub.f32 	%f614, %f604, %f892;
	mul.f32 	%f615, %f614, 0f3FB8AA3B;
	ex2.approx.f32 	%f616, %f615;
	add.f32 	%f617, %f613, %f616;
	sub.f32 	%f618, %f605, %f892;
	mul.f32 	%f619, %f618, 0f3FB8AA3B;
	ex2.approx.f32 	%f620, %f619;
	st.local.v4.f32 	[%rd42+48], {%f608, %f612, %f616, %f620};
	add.f32 	%f900, %f617, %f620;
	add.s32 	%r337, %r337, 16;
	setp.ne.s32 	%p14, %r337, %r46;
	mov.u32 	%r339, %r46;
	@%p14 bra 	$L__BB0_25;
$L__BB0_26:
	ld.param.u32 	%r293, [_Z26attention_optimized_kernelPK6__halfS1_S1_PS_iiiif_param_6];
	and.b32  	%r50, %r293, 3;
	and.b32  	%r51, %r293, 15;
	add.s32 	%r52, %r51, -1;
	and.b32  	%r53, %r293, 7;
	add.s32 	%r54, %r53, -1;
	setp.eq.s32 	%p15, %r51, 0;
	@%p15 bra 	$L__BB0_36;
	setp.lt.u32 	%p16, %r52, 7;
	@%p16 bra 	$L__BB0_29;
	mul.wide.u32 	%rd43, %r339, 4;
	add.s64 	%rd44, %rd1, %rd43;
	ld.local.f32 	%f622, [%rd44];
	sub.f32 	%f623, %f622, %f892;
	mul.f32 	%f624, %f623, 0f3FB8AA3B;
	ex2.approx.f32 	%f625, %f624;
	st.local.f32 	[%rd44], %f625;
	add.f32 	%f626, %f900, %f625;
	ld.local.f32 	%f627, [%rd44+4];
	sub.f32 	%f628, %f627, %f892;
	mul.f32 	%f629, %f628, 0f3FB8AA3B;
	ex2.approx.f32 	%f630, %f629;
	st.local.f32 	[%rd44+4], %f630;
	add.f32 	%f631, %f626, %f630;
	ld.local.f32 	%f632, [%rd44+8];
	sub.f32 	%f633, %f632, %f892;
	mul.f32 	%f634, %f633, 0f3FB8AA3B;
	ex2.approx.f32 	%f635, %f634;
	st.local.f32 	[%rd44+8], %f635;
	add.f32 	%f636, %f631, %f635;
	ld.local.f32 	%f637, [%rd44+12];
	sub.f32 	%f638, %f637, %f892;
	mul.f32 	%f639, %f638, 0f3FB8AA3B;
	ex2.approx.f32 	%f640, %f639;
	st.local.f32 	[%rd44+12], %f640;
	add.f32 	%f641, %f636, %f640;
	ld.local.f32 	%f642, [%rd44+16];
	sub.f32 	%f643, %f642, %f892;
	mul.f32 	%f644, %f643, 0f3FB8AA3B;
	ex2.approx.f32 	%f645, %f644;
	st.local.f32 	[%rd44+16], %f645;
	add.f32 	%f646, %f641, %f645;
	ld.local.f32 	%f647, [%rd44+20];
	sub.f32 	%f648, %f647, %f892;
	mul.f32 	%f649, %f648, 0f3FB8AA3B;
	ex2.approx.f32 	%f650, %f649;
	st.local.f32 	[%rd44+20], %f650;
	add.f32 	%f651, %f646, %f650;
	ld.local.f32 	%f652, [%rd44+24];
	sub.f32 	%f653, %f652, %f892;
	mul.f32 	%f654, %f653, 0f3FB8AA3B;
	ex2.approx.f32 	%f655, %f654;
	st.local.f32 	[%rd44+24], %f655;
	add.f32 	%f656, %f651, %f655;
	ld.local.f32 	%f657, [%rd44+28];
	sub.f32 	%f658, %f657, %f892;
	mul.f32 	%f659, %f658, 0f3FB8AA3B;
	ex2.approx.f32 	%f660, %f659;
	st.local.f32 	[%rd44+28], %f660;
	add.f32 	%f900, %f656, %f660;
	add.s32 	%r339, %r339, 8;
$L__BB0_29:
	setp.eq.s32 	%p17, %r53, 0;
	@%p17 bra 	$L__BB0_36;
	setp.lt.u32 	%p18, %r54, 3;
	@%p18 bra 	$L__BB0_32;
	mul.wide.u32 	%rd45, %r339, 4;
	add.s64 	%rd46, %rd1, %rd45;
	ld.local.f32 	%f662, [%rd46];
	sub.f32 	%f663, %f662, %f892;
	mul.f32 	%f664, %f663, 0f3FB8AA3B;
	ex2.approx.f32 	%f665, %f664;
	st.local.f32 	[%rd46], %f665;
	add.f32 	%f666, %f900, %f665;
	ld.local.f32 	%f667, [%rd46+4];
	sub.f32 	%f668, %f667, %f892;
	mul.f32 	%f669, %f668, 0f3FB8AA3B;
	ex2.approx.f32 	%f670, %f669;
	st.local.f32 	[%rd46+4], %f670;
	add.f32 	%f671, %f666, %f670;
	ld.local.f32 	%f672, [%rd46+8];
	sub.f32 	%f673, %f672, %f892;
	mul.f32 	%f674, %f673, 0f3FB8AA3B;
	ex2.approx.f32 	%f675, %f674;
	st.local.f32 	[%rd46+8], %f675;
	add.f32 	%f676, %f671, %f675;
	ld.local.f32 	%f677, [%rd46+12];
	sub.f32 	%f678, %f677, %f892;
	mul.f32 	%f679, %f678, 0f3FB8AA3B;
	ex2.approx.f32 	%f680, %f679;
	st.local.f32 	[%rd46+12], %f680;
	add.f32 	%f900, %f676, %f680;
	add.s32 	%r339, %r339, 4;
$L__BB0_32:
	setp.eq.s32 	%p19, %r50, 0;
	@%p19 bra 	$L__BB0_36;
	setp.eq.s32 	%p20, %r50, 1;
	mul.wide.u32 	%rd47, %r339, 4;
	add.s64 	%rd2, %rd1, %rd47;
	ld.local.f32 	%f681, [%rd2];
	sub.f32 	%f682, %f681, %f892;
	mul.f32 	%f683, %f682, 0f3FB8AA3B;
	ex2.approx.f32 	%f684, %f683;
	st.local.f32 	[%rd2], %f684;
	add.f32 	%f900, %f900, %f684;
	@%p20 bra 	$L__BB0_36;
	setp.eq.s32 	%p21, %r50, 2;
	ld.local.f32 	%f685, [%rd2+4];
	sub.f32 	%f686, %f685, %f892;
	mul.f32 	%f687, %f686, 0f3FB8AA3B;
	ex2.approx.f32 	%f688, %f687;
	st.local.f32 	[%rd2+4], %f688;
	add.f32 	%f900, %f900, %f688;
	@%p21 bra 	$L__BB0_36;
	ld.local.f32 	%f689, [%rd2+8];
	sub.f32 	%f690, %f689, %f892;
	mul.f32 	%f691, %f690, 0f3FB8AA3B;
	ex2.approx.f32 	%f692, %f691;
	st.local.f32 	[%rd2+8], %f692;
	add.f32 	%f900, %f900, %f692;
$L__BB0_36:
	ld.param.u32 	%r294, [_Z26attention_optimized_kernelPK6__halfS1_S1_PS_iiiif_param_6];
	setp.lt.u32 	%p22, %r294, 16;
	rcp.rn.f32 	%f83, %f900;
	mov.b32 	%r343, 0;
	@%p22 bra 	$L__BB0_39;
	mov.b32 	%r341, 0;
$L__BB0_38:
	.pragma "nounroll";
	mul.wide.u32 	%rd48, %r341, 4;
	add.s64 	%rd49, %rd1, %rd48;
	ld.local.v4.f32 	{%f693, %f694, %f695, %f696}, [%rd49];
	mul.f32 	%f697, %f83, %f693;
	mul.f32 	%f698, %f83, %f694;
	mul.f32 	%f699, %f83, %f695;
	mul.f32 	%f700, %f83, %f696;
	st.local.v4.f32 	[%rd49], {%f697, %f698, %f699, %f700};
	ld.local.v4.f32 	{%f701, %f702, %f703, %f704}, [%rd49+16];
	mul.f32 	%f705, %f83, %f701;
	mul.f32 	%f706, %f83, %f702;
	mul.f32 	%f707, %f83, %f703;
	mul.f32 	%f708, %f83, %f704;
	st.local.v4.f32 	[%rd49+16], {%f705, %f706, %f707, %f708};
	ld.local.v4.f32 	{%f709, %f710, %f711, %f712}, [%rd49+32];
	mul.f32 	%f713, %f83, %f709;
	mul.f32 	%f714, %f83, %f710;
	mul.f32 	%f715, %f83, %f711;
	mul.f32 	%f716, %f83, %f712;
	st.local.v4.f32 	[%rd49+32], {%f713, %f714, %f715, %f716};
	ld.local.v4.f32 	{%f717, %f718, %f719, %f720}, [%rd49+48];
	mul.f32 	%f721, %f83, %f717;
	mul.f32 	%f722, %f83, %f718;
	mul.f32 	%f723, %f83, %f719;
	mul.f32 	%f724, %f83, %f720;
	st.local.v4.f32 	[%rd49+48], {%f721, %f722, %f723, %f724};
	add.s32 	%r341, %r341, 16;
	setp.ne.s32 	%p23, %r341, %r46;
	mov.u32 	%r343, %r46;
	@%p23 bra 	$L__BB0_38;
$L__BB0_39:
	setp.eq.s32 	%p24, %r51, 0;
	@%p24 bra 	$L__BB0_49;
	setp.lt.u32 	%p25, %r52, 7;
	@%p25 bra 	$L__BB0_42;
	mul.wide.u32 	%rd50, %r343, 4;
	add.s64 	%rd51, %rd1, %rd50;
	ld.local.f32 	%f725, [%rd51];
	mul.f32 	%f726, %f83, %f725;
	st.local.f32 	[%rd51], %f726;
	ld.local.f32 	%f727, [%rd51+4];
	mul.f32 	%f728, %f83, %f727;
	st.local.f32 	[%rd51+4], %f728;
	ld.local.f32 	%f729, [%rd51+8];
	mul.f32 	%f730, %f83, %f729;
	st.local.f32 	[%rd51+8], %f730;
	ld.local.f32 	%f731, [%rd51+12];
	mul.f32 	%f732, %f83, %f731;
	st.local.f32 	[%rd51+12], %f732;
	ld.local.f32 	%f733, [%rd51+16];
	mul.f32 	%f734, %f83, %f733;
	st.local.f32 	[%rd51+16], %f734;
	ld.local.f32 	%f735, [%rd51+20];
	mul.f32 	%f736, %f83, %f735;
	st.local.f32 	[%rd51+20], %f736;
	ld.local.f32 	%f737, [%rd51+24];
	mul.f32 	%f738, %f83, %f737;
	st.local.f32 	[%rd51+24], %f738;
	ld.local.f32 	%f739, [%rd51+28];
	mul.f32 	%f740, %f83, %f739;
	st.local.f32 	[%rd51+28], %f740;
	add.s32 	%r343, %r343, 8;
$L__BB0_42:
	setp.eq.s32 	%p26, %r53, 0;
	@%p26 bra 	$L__BB0_49;
	setp.lt.u32 	%p27, %r54, 3;
	@%p27 bra 	$L__BB0_45;
	mul.wide.u32 	%rd52, %r343, 4;
	add.s64 	%rd53, %rd1, %rd52;
	ld.local.f32 	%f741, [%rd53];
	mul.f32 	%f742, %f83, %f741;
	st.local.f32 	[%rd53], %f742;
	ld.local.f32 	%f743, [%rd53+4];
	mul.f32 	%f744, %f83, %f743;
	st.local.f32 	[%rd53+4], %f744;
	ld.local.f32 	%f745, [%rd53+8];
	mul.f32 	%f746, %f83, %f745;
	st.local.f32 	[%rd53+8], %f746;
	ld.local.f32 	%f747, [%rd53+12];
	mul.f32 	%f748, %f83, %f747;
	st.local.f32 	[%rd53+12], %f748;
	add.s32 	%r343, %r343, 4;
$L__BB0_45:
	setp.eq.s32 	%p28, %r50, 0;
	@%p28 bra 	$L__BB0_49;
	setp.eq.s32 	%p29, %r50, 1;
	mul.wide.u32 	%rd54, %r343, 4;
	add.s64 	%rd3, %rd1, %rd54;
	ld.local.f32 	%f749, [%rd3];
	mul.f32 	%f750, %f83, %f749;
	st.local.f32 	[%rd3], %f750;
	@%p29 bra 	$L__BB0_49;
	setp.eq.s32 	%p30, %r50, 2;
	ld.local.f32 	%f751, [%rd3+4];
	mul.f32 	%f752, %f83, %f751;
	st.local.f32 	[%rd3+4], %f752;
	@%p30 bra 	$L__BB0_49;
	ld.local.f32 	%f753, [%rd3+8];
	mul.f32 	%f754, %f83, %f753;
	st.local.f32 	[%rd3+8], %f754;
$L__BB0_49:
	mov.b32 	%r345, 0;
	mov.f32 	%f1029, 0f00000000;
	mov.f32 	%f1030, %f1029;
	mov.f32 	%f1031, %f1029;
	mov.f32 	%f1032, %f1029;
	mov.f32 	%f1033, %f1029;
	mov.f32 	%f1034, %f1029;
	mov.f32 	%f1035, %f1029;
	mov.f32 	%f1036, %f1029;
	mov.f32 	%f1037, %f1029;
	mov.f32 	%f1038, %f1029;
	mov.f32 	%f1039, %f1029;
	mov.f32 	%f1040, %f1029;
	mov.f32 	%f1041, %f1029;
	mov.f32 	%f1042, %f1029;
	mov.f32 	%f1043, %f1029;
	mov.f32 	%f1044, %f1029;
	mov.f32 	%f1045, %f1029;
	mov.f32 	%f1046, %f1029;
	mov.f32 	%f1047, %f1029;
	mov.f32 	%f1048, %f1029;
	mov.f32 	%f1049, %f1029;
	mov.f32 	%f1050, %f1029;
	mov.f32 	%f1051, %f1029;
	mov.f32 	%f1052, %f1029;
	mov.f32 	%f1053, %f1029;
	mov.f32 	%f1054, %f1029;
	mov.f32 	%f1055, %f1029;
	mov.f32 	%f1056, %f1029;
	mov.f32 	%f1057, %f1029;
	mov.f32 	%f1058, %f1029;
	mov.f32 	%f1059, %f1029;
	mov.f32 	%f1060, %f1029;
	mov.f32 	%f1061, %f1029;
	mov.f32 	%f1062, %f1029;
	mov.f32 	%f1063, %f1029;
	mov.f32 	%f1064, %f1029;
	mov.f32 	%f1065, %f1029;
	mov.f32 	%f1066, %f1029;
	mov.f32 	%f1067, %f1029;
	mov.f32 	%f1068, %f1029;
	mov.f32 	%f1069, %f1029;
	mov.f32 	%f1070, %f1029;
	mov.f32 	%f1071, %f1029;
	mov.f32 	%f1072, %f1029;
	mov.f32 	%f1073, %f1029;
	mov.f32 	%f1074, %f1029;
	mov.f32 	%f1075, %f1029;
	mov.f32 	%f1076, %f1029;
	mov.f32 	%f1077, %f1029;
	mov.f32 	%f1078, %f1029;
	mov.f32 	%f1079, %f1029;
	mov.f32 	%f1080, %f1029;
	mov.f32 	%f1081, %f1029;
	mov.f32 	%f1082, %f1029;
	mov.f32 	%f1083, %f1029;
	mov.f32 	%f1084, %f1029;
	mov.f32 	%f1085, %f1029;
	mov.f32 	%f1086, %f1029;
	mov.f32 	%f1087, %f1029;
	mov.f32 	%f1088, %f1029;
	mov.f32 	%f1089, %f1029;
	mov.f32 	%f1090, %f1029;
	mov.f32 	%f1091, %f1029;
	mov.f32 	%f1092, %f1029;
$L__BB0_50:
	mov.u32 	%r346, %tid.x;
	bar.sync 	0;
$L__BB0_51:
	ld.param.u32 	%r295, [_Z26attention_optimized_kernelPK6__halfS1_S1_PS_iiiif_param_6];
	shr.u32 	%r144, %r346, 6;
	shl.b32 	%r145, %r345, 6;
	add.s32 	%r146, %r144, %r145;
	setp.ge.s32 	%p31, %r146, %r295;
	@%p31 bra 	$L__BB0_53;
	ld.param.u32 	%r315, [_Z26attention_optimized_kernelPK6__halfS1_S1_PS_iiiif_param_7];
	ld.param.u32 	%r296, [_Z26attention_optimized_kernelPK6__halfS1_S1_PS_iiiif_param_6];
	ld.param.u64 	%rd92, [_Z26attention_optimized_kernelPK6__halfS1_S1_PS_iiiif_param_2];
	mov.u32 	%r155, %tid.x;
	and.b32  	%r156, %r155, 63;
	shl.b32 	%r157, %r155, 1;
	and.b32  	%r158, %r157, 126;
	mov.u32 	%r159, _ZZ26attention_optimized_kernelPK6__halfS1_S1_PS_iiiifE6V_tile;
	add.s32 	%r160, %r159, %r158;
	shr.u32 	%r161, %r346, 6;
	shl.b32 	%r162, %r161, 7;
	add.s32 	%r163, %r160, %r162;
	shl.b32 	%r164, %r345, 6;
	add.s32 	%r165, %r161, %r164;
	mad.lo.s32 	%r166, %r165, %r315, %r156;
	cvt.s64.s32 	%rd55, %r166;
	mov.u32 	%r167, %ctaid.x;
	mul.lo.s32 	%r168, %r296, %r167;
	mul.lo.s32 	%r169, %r168, %r315;
	cvt.s64.s32 	%rd56, %r169;
	add.s64 	%rd57, %rd55, %rd56;
	cvta.to.global.u64 	%rd58, %rd92;
	shl.b64 	%rd59, %rd57, 1;
	add.s64 	%rd60, %rd58, %rd59;
	ld.global.nc.u16 	%rs138, [%rd60];
	st.shared.u16 	[%r163], %rs138;
	bra.uni 	$L__BB0_54;
$L__BB0_53:
	mov.f32 	%f756, 0f00000000;
	// begin inline asm
	{  cvt.rn.f16.f32 %rs137, %f756;}

	// end inline asm
	mov.u32 	%r147, %tid.x;
	shl.b32 	%r148, %r147, 1;
	and.b32  	%r149, %r148, 126;
	mov.u32 	%r150, _ZZ26attention_optimized_kernelPK6__halfS1_S1_PS_iiiifE6V_tile;
	add.s32 	%r151, %r150, %r149;
	shl.b32 	%r152, %r346, 1;
	and.b32  	%r153, %r152, -128;
	add.s32 	%r154, %r151, %r153;
	st.shared.u16 	[%r154], %rs137;
$L__BB0_54:
	ld.param.u32 	%r297, [_Z26attention_optimized_kernelPK6__halfS1_S1_PS_iiiif_param_6];
	add.s32 	%r170, %r346, 256;
	shr.u32 	%r171, %r170, 6;
	shl.b32 	%r172, %r345, 6;
	add.s32 	%r173, %r171, %r172;
	setp.lt.s32 	%p32, %r173, %r297;
	@%p32 bra 	$L__BB0_56;
	mov.f32 	%f757, 0f00000000;
	// begin inline asm
	{  cvt.rn.f16.f32 %rs139, %f757;}

	// end inline asm
	mov.u32 	%r174, %tid.x;
	shl.b32 	%r175, %r174, 1;
	and.b32  	%r176, %r175, 126;
	mov.u32 	%r177, _ZZ26attention_optimized_kernelPK6__halfS1_S1_PS_iiiifE6V_tile;
	add.s32 	%r178, %r177, %r176;
	shl.b32 	%r179, %r346, 1;
	add.s32 	%r180, %r179, 512;
	and.b32  	%r181, %r180, -128;
	add.s32 	%r182, %r178, %r181;
	st.shared.u16 	[%r182], %rs139;
	bra.uni 	$L__BB0_57;
$L__BB0_56:
	ld.param.u32 	%r316, [_Z26attention_optimized_kernelPK6__halfS1_S1_PS_iiiif_param_7];
	ld.param.u32 	%r298, [_Z26attention_optimized_kernelPK6__halfS1_S1_PS_iiiif_param_6];
	ld.param.u64 	%rd93, [_Z26attention_optimized_kernelPK6__halfS1_S1_PS_iiiif_param_2];
	mov.u32 	%r183, %tid.x;
	and.b32  	%r184, %r183, 63;
	shl.b32 	%r185, %r183, 1;
	and.b32  	%r186, %r185, 126;
	mov.u32 	%r187, _ZZ26attention_optimized_kernelPK6__halfS1_S1_PS_iiiifE6V_tile;
	add.s32 	%r188, %r187, %r186;
	add.s32 	%r189, %r346, 256;
	shr.u32 	%r190, %r189, 6;
	shl.b32 	%r191, %r190, 7;
	add.s32 	%r192, %r188, %r191;
	shl.b32 	%r193, %r345, 6;
	add.s32 	%r194, %r190, %r193;
	mad.lo.s32 	%r195, %r194, %r316, %r184;
	cvt.s64.s32 	%rd61, %r195;
	mov.u32 	%r196, %ctaid.x;
	mul.lo.s32 	%r197, %r298, %r196;
	mul.lo.s32 	%r198, %r197, %r316;
	cvt.s64.s32 	%rd62, %r198;
	add.s64 	%rd63, %rd61, %rd62;
	cvta.to.global.u64 	%rd64, %rd93;
	shl.b64 	%rd65, %rd63, 1;
	add.s64 	%rd66, %rd64, %rd65;
	ld.global.nc.u16 	%rs140, [%rd66];
	st.shared.u16 	[%r192], %rs140;
$L__BB0_57:
	ld.param.u32 	%r299, [_Z26attention_optimized_kernelPK6__halfS1_S1_PS_iiiif_param_6];
	add.s32 	%r199, %r346, 512;
	shr.u32 	%r200, %r199, 6;
	shl.b32 	%r201, %r345, 6;
	add.s32 	%r202, %r200, %r201;
	setp.lt.s32 	%p33, %r202, %r299;
	@%p33 bra 	$L__BB0_59;
	mov.f32 	%f758, 0f00000000;
	// begin inline asm
	{  cvt.rn.f16.f32 %rs141, %f758;}

	// end inline asm
	mov.u32 	%r203, %tid.x;
	shl.b32 	%r204, %r203, 1;
	and.b32  	%r205, %r204, 126;
	mov.u32 	%r206, _ZZ26attention_optimized_kernelPK6__halfS1_S1_PS_iiiifE6V_tile;
	add.s32 	%r207, %r206, %r205;
	shl.b32 	%r208, %r346, 1;
	add.s32 	%r209, %r208, 1024;
	and.b32  	%r210, %r209, -128;
	add.s32 	%r211, %r207, %r210;
	st.shared.u16 	[%r211], %rs141;
	bra.uni 	$L__BB0_60;
$L__BB0_59:
	ld.param.u32 	%r317, [_Z26attention_optimized_kernelPK6__halfS1_S1_PS_iiiif_param_7];
	ld.param.u32 	%r300, [_Z26attention_optimized_kernelPK6__halfS1_S1_PS_iiiif_param_6];
	ld.param.u64 	%rd94, [_Z26attention_optimized_kernelPK6__halfS1_S1_PS_iiiif_param_2];
	mov.u32 	%r212, %tid.x;
	and.b32  	%r213, %r212, 63;
	shl.b32 	%r214, %r212, 1;
	and.b32  	%r215, %r214, 126;
	mov.u32 	%r216, _ZZ26attention_optimized_kernelPK6__halfS1_S1_PS_iiiifE6V_tile;
	add.s32 	%r217, %r216, %r215;
	add.s32 	%r218, %r346, 512;
	shr.u32 	%r219, %r218, 6;
	shl.b32 	%r220, %r219, 7;
	add.s32 	%r221, %r217, %r220;
	shl.b32 	%r222, %r345, 6;
	add.s32 	%r223, %r219, %r222;
	mad.lo.s32 	%r224, %r223, %r317, %r213;
	cvt.s64.s32 	%rd67, %r224;
	mov.u32 	%r225, %ctaid.x;
	mul.lo.s32 	%r226, %r300, %r225;
	mul.lo.s32 	%r227, %r226, %r317;
	cvt.s64.s32 	%rd68, %r227;
	add.s64 	%rd69, %rd67, %rd68;
	cvta.to.global.u64 	%rd70, %rd94;
	shl.b64 	%rd71, %rd69, 1;
	add.s64 	%rd72, %rd70, %rd71;
	ld.global.nc.u16 	%rs142, [%rd72];
	st.shared.u16 	[%r221], %rs142;
$L__BB0_60:
	ld.param.u32 	%r301, [_Z26attention_optimized_kernelPK6__halfS1_S1_PS_iiiif_param_6];
	add.s32 	%r228, %r346, 768;
	shr.u32 	%r229, %r228, 6;
	shl.b32 	%r230, %r345, 6;
	add.s32 	%r231, %r229, %r230;
	setp.lt.s32 	%p34, %r231, %r301;
	@%p34 bra 	$L__BB0_62;
	mov.f32 	%f759, 0f00000000;
	// begin inline asm
	{  cvt.rn.f16.f32 %rs143, %f759;}

	// end inline asm
	mov.u32 	%r232, %tid.x;
	shl.b32 	%r233, %r232, 1;
	and.b32  	%r234, %r233, 126;
	mov.u32 	%r235, _ZZ26attention_optimized_kernelPK6__halfS1_S1_PS_iiiifE6V_tile;
	add.s32 	%r236, %r235, %r234;
	shl.b32 	%r237, %r346, 1;
	add.s32 	%r238, %r237, 1536;
	and.b32  	%r239, %r238, -128;
	add.s32 	%r240, %r236, %r239;
	st.shared.u16 	[%r240], %rs143;
	bra.uni 	$L__BB0_63;
$L__BB0_62:
	ld.param.u32 	%r318, [_Z26attention_optimized_kernelPK6__halfS1_S1_PS_iiiif_param_7];
	ld.param.u32 	%r302, [_Z26attention_optimized_kernelPK6__halfS1_S1_PS_iiiif_param_6];
	ld.param.u64 	%rd95, [_Z26attention_optimized_kernelPK6__halfS1_S1_PS_iiiif_param_2];
	mov.u32 	%r241, %tid.x;
	and.b32  	%r242, %r241, 63;
	shl.b32 	%r243, %r241, 1;
	and.b32  	%r244, %r243, 126;
	mov.u32 	%r245, _ZZ26attention_optimized_kernelPK6__halfS1_S1_PS_iiiifE6V_tile;
	add.s32 	%r246, %r245, %r244;
	add.s32 	%r247, %r346, 768;
	shr.u32 	%r248, %r247, 6;
	shl.b32 	%r249, %r248, 7;
	add.s32 	%r250, %r246, %r249;
	shl.b32 	%r251, %r345, 6;
	add.s32 	%r252, %r248, %r251;
	mad.lo.s32 	%r253, %r252, %r318, %r242;
	cvt.s64.s32 	%rd73, %r253;
	mov.u32 	%r254, %ctaid.x;
	mul.lo.s32 	%r255, %r302, %r254;
	mul.lo.s32 	%r256, %r255, %r318;
	cvt.s64.s32 	%rd74, %r256;
	add.s64 	%rd75, %rd73, %rd74;
	cvta.to.global.u64 	%rd76, %rd95;
	shl.b64 	%rd77, %rd75, 1;
	add.s64 	%rd78, %rd76, %rd77;
	ld.global.nc.u16 	%rs144, [%rd78];
	st.shared.u16 	[%r250], %rs144;
$L__BB0_63:
	add.s32 	%r69, %r346, 1024;
	setp.lt.u32 	%p35, %r346, 3072;
	mov.u32 	%r346, %r69;
	@%p35 bra 	$L__BB0_51;
	ld.param.u32 	%r303, [_Z26attention_optimized_kernelPK6__halfS1_S1_PS_iiiif_param_6];
	bar.sync 	0;
	shl.b32 	%r257, %r345, 6;
	setp.ge.s32 	%p36, %r257, %r303;
	@%p36 bra 	$L__BB0_67;
	mov.b32 	%r347, 0;
$L__BB0_66:
	ld.param.u32 	%r304, [_Z26attention_optimized_kernelPK6__halfS1_S1_PS_iiiif_param_6];
	shl.b32 	%r259, %r345, 6;
	add.s32 	%r260, %r347, %r259;
	mul.wide.u32 	%rd79, %r260, 4;
	add.s64 	%rd80, %rd1, %rd79;
	ld.local.f32 	%f824, [%rd80];
	shl.b32 	%r261, %r347, 7;
	mov.u32 	%r262, _ZZ26attention_optimized_kernelPK6__halfS1_S1_PS_iiiifE6V_tile;
	add.s32 	%r263, %r262, %r261;
	ld.shared.u16 	%rs145, [%r263];
	// begin inline asm
	{  cvt.f32.f16 %f760, %rs145;}

	// end inline asm
	fma.rn.f32 	%f1092, %f824, %f760, %f1092;
	ld.shared.u16 	%rs146, [%r263+2];
	// begin inline asm
	{  cvt.f32.f16 %f761, %rs146;}

	// end inline asm
	fma.rn.f32 	%f1091, %f824, %f761, %f1091;
	ld.shared.u16 	%rs147, [%r263+4];
	// begin inline asm
	{  cvt.f32.f16 %f762, %rs147;}

	// end inline asm
	fma.rn.f32 	%f1090, %f824, %f762, %f1090;
	ld.shared.u16 	%rs148, [%r263+6];
	// begin inline asm
	{  cvt.f32.f16 %f763, %rs148;}

	// end inline asm
	fma.rn.f32 	%f1089, %f824, %f763, %f1089;
	ld.shared.u16 	%rs149, [%r263+8];
	// begin inline asm
	{  cvt.f32.f16 %f764, %rs149;}

	// end inline asm
	fma.rn.f32 	%f1088, %f824, %f764, %f1088;
	ld.shared.u16 	%rs150, [%r263+10];
	// begin inline asm
	{  cvt.f32.f16 %f765, %rs150;}

	// end inline asm
	fma.rn.f32 	%f1087, %f824, %f765, %f1087;
	ld.shared.u16 	%rs151, [%r263+12];
	// begin inline asm
	{  cvt.f32.f16 %f766, %rs151;}

	// end inline asm
	fma.rn.f32 	%f1086, %f824, %f766, %f1086;
	ld.shared.u16 	%rs152, [%r263+14];
	// begin inline asm
	{  cvt.f32.f16 %f767, %rs152;}

	// end inline asm
	fma.rn.f32 	%f1085, %f824, %f767, %f1085;
	ld.shared.u16 	%rs153, [%r263+16];
	// begin inline asm
	{  cvt.f32.f16 %f768, %rs153;}

	// end inline asm
	fma.rn.f32 	%f1084, %f824, %f768, %f1084;
	ld.shared.u16 	%rs154, [%r263+18];
	// begin inline asm
	{  cvt.f32.f16 %f769, %rs154;}

	// end inline asm
	fma.rn.f32 	%f1083, %f824, %f769, %f1083;
	ld.shared.u16 	%rs155, [%r263+20];
	// begin inline asm
	{  cvt.f32.f16 %f770, %rs155;}

	// end inline asm
	fma.rn.f32 	%f1082, %f824, %f770, %f1082;
	ld.shared.u16 	%rs156, [%r263+22];
	// begin inline asm
	{  cvt.f32.f16 %f771, %rs156;}

	// end inline asm
	fma.rn.f32 	%f1081, %f824, %f771, %f1081;
	ld.shared.u16 	%rs157, [%r263+24];
	// begin inline asm
	{  cvt.f32.f16 %f772, %rs157;}

	// end inline asm
	fma.rn.f32 	%f1080, %f824, %f772, %f1080;
	ld.shared.u16 	%rs158, [%r263+26];
	// begin inline asm
	{  cvt.f32.f16 %f773, %rs158;}

	// end inline asm
	fma.rn.f32 	%f1079, %f824, %f773, %f1079;
	ld.shared.u16 	%rs159, [%r263+28];
	// begin inline asm
	{  cvt.f32.f16 %f774, %rs159;}

	// end inline asm
	fma.rn.f32 	%f1078, %f824, %f774, %f1078;
	ld.shared.u16 	%rs160, [%r263+30];
	// begin inline asm
	{  cvt.f32.f16 %f775, %rs160;}

	// end inline asm
	fma.rn.f32 	%f1077, %f824, %f775, %f1077;
	ld.shared.u16 	%rs161, [%r263+32];
	// begin inline asm
	{  cvt.f32.f16 %f776, %rs161;}

	// end inline asm
	fma.rn.f32 	%f1076, %f824, %f776, %f1076;
	ld.shared.u16 	%rs162, [%r263+34];
	// begin inline asm
	{  cvt.f32.f16 %f777, %rs162;}

	// end inline asm
	fma.rn.f32 	%f1075, %f824, %f777, %f1075;
	ld.shared.u16 	%rs163, [%r263+36];
	// begin inline asm
	{  cvt.f32.f16 %f778, %rs163;}

	// end inline asm
	fma.rn.f32 	%f1074, %f824, %f778, %f1074;
	ld.shared.u16 	%rs164, [%r263+38];
	// begin inline asm
	{  cvt.f32.f16 %f779, %rs164;}

	// end inline asm
	fma.rn.f32 	%f1073, %f824, %f779, %f1073;
	ld.shared.u16 	%rs165, [%r263+40];
	// begin inline asm
	{  cvt.f32.f16 %f780, %rs165;}

	// end inline asm
	fma.rn.f32 	%f1072, %f824, %f780, %f1072;
	ld.shared.u16 	%rs166, [%r263+42];
	// begin inline asm
	{  cvt.f32.f16 %f781, %rs166;}

	// end inline asm
	fma.rn.f32 	%f1071, %f824, %f781, %f1071;
	ld.shared.u16 	%rs167, [%r263+44];
	// begin inline asm
	{  cvt.f32.f16 %f782, %rs167;}

	// end inline asm
	fma.rn.f32 	%f1070, %f824, %f782, %f1070;
	ld.shared.u16 	%rs168, [%r263+46];
	// begin inline asm
	{  cvt.f32.f16 %f783, %rs168;}

	// end inline asm
	fma.rn.f32 	%f1069, %f824, %f783, %f1069;
	ld.shared.u16 	%rs169, [%r263+48];
	// begin inline asm
	{  cvt.f32.f16 %f784, %rs169;}

	// end inline asm
	fma.rn.f32 	%f1068, %f824, %f784, %f1068;
	ld.shared.u16 	%rs170, [%r263+50];
	// begin inline asm
	{  cvt.f32.f16 %f785, %rs170;}

	// end inline asm
	fma.rn.f32 	%f1067, %f824, %f785, %f1067;
	ld.shared.u16 	%rs171, [%r263+52];
	// begin inline asm
	{  cvt.f32.f16 %f786, %rs171;}

	// end inline asm
	fma.rn.f32 	%f1066, %f824, %f786, %f1066;
	ld.shared.u16 	%rs172, [%r263+54];
	// begin inline asm
	{  cvt.f32.f16 %f787, %rs172;}

	// end inline asm
	fma.rn.f32 	%f1065, %f824, %f787, %f1065;
	ld.shared.u16 	%rs173, [%r263+56];
	// begin inline asm
	{  cvt.f32.f16 %f788, %rs173;}

	// end inline asm
	fma.rn.f32 	%f1064, %f824, %f788, %f1064;
	ld.shared.u16 	%rs174, [%r263+58];
	// begin inline asm
	{  cvt.f32.f16 %f789, %rs174;}

	// end inline asm
	fma.rn.f32 	%f1063, %f824, %f789, %f1063;
	ld.shared.u16 	%rs175, [%r263+60];
	// begin inline asm
	{  cvt.f32.f16 %f790, %rs175;}

	// end inline asm
	fma.rn.f32 	%f1062, %f824, %f790, %f1062;
	ld.shared.u16 	%rs176, [%r263+62];
	// begin inline asm
	{  cvt.f32.f16 %f791, %rs176;}

	// end inline asm
	fma.rn.f32 	%f1061, %f824, %f791, %f1061;
	ld.shared.u16 	%rs177, [%r263+64];
	// begin inline asm
	{  cvt.f32.f16 %f792, %rs177;}

	// end inline asm
	fma.rn.f32 	%f1060, %f824, %f792, %f1060;
	ld.shared.u16 	%rs178, [%r263+66];
	// begin inline asm
	{  cvt.f32.f16 %f793, %rs178;}

	// end inline asm
	fma.rn.f32 	%f1059, %f824, %f793, %f1059;
	ld.shared.u16 	%rs179, [%r263+68];
	// begin inline asm
	{  cvt.f32.f16 %f794, %rs179;}

	// end inline asm
	fma.rn.f32 	%f1058, %f824, %f794, %f1058;
	ld.shared.u16 	%rs180, [%r263+70];
	// begin inline asm
	{  cvt.f32.f16 %f795, %rs180;}

	// end inline asm
	fma.rn.f32 	%f1057, %f824, %f795, %f1057;
	ld.shared.u16 	%rs181, [%r263+72];
	// begin inline asm
	{  cvt.f32.f16 %f796, %rs181;}

	// end inline asm
	fma.rn.f32 	%f1056, %f824, %f796, %f1056;
	ld.shared.u16 	%rs182, [%r263+74];
	// begin inline asm
	{  cvt.f32.f16 %f797, %rs182;}

	// end inline asm
	fma.rn.f32 	%f1055, %f824, %f797, %f1055;
	ld.shared.u16 	%rs183, [%r263+76];
	// begin inline asm
	{  cvt.f32.f16 %f798, %rs183;}

	// end inline asm
	fma.rn.f32 	%f1054, %f824, %f798, %f1054;
	ld.shared.u16 	%rs184, [%r263+78];
	// begin inline asm
	{  cvt.f32.f16 %f799, %rs184;}

	// end inline asm
	fma.rn.f32 	%f1053, %f824, %f799, %f1053;
	ld.shared.u16 	%rs185, [%r263+80];
	// begin inline asm
	{  cvt.f32.f16 %f800, %rs185;}

	// end inline asm
	fma.rn.f32 	%f1052, %f824, %f800, %f1052;
	ld.shared.u16 	%rs186, [%r263+82];
	// begin inline asm
	{  cvt.f32.f16 %f801, %rs186;}

	// end inline asm
	fma.rn.f32 	%f1051, %f824, %f801, %f1051;
	ld.shared.u16 	%rs187, [%r263+84];
	// begin inline asm
	{  cvt.f32.f16 %f802, %rs187;}

	// end inline asm
	fma.rn.f32 	%f1050, %f824, %f802, %f1050;
	ld.shared.u16 	%rs188, [%r263+86];
	// begin inline asm
	{  cvt.f32.f16 %f803, %rs188;}

	// end inline asm
	fma.rn.f32 	%f1049, %f824, %f803, %f1049;
	ld.shared.u16 	%rs189, [%r263+88];
	// begin inline asm
	{  cvt.f32.f16 %f804, %rs189;}

	// end inline asm
	fma.rn.f32 	%f1048, %f824, %f804, %f1048;
	ld.shared.u16 	%rs190, [%r263+90];
	// begin inline asm
	{  cvt.f32.f16 %f805, %rs190;}

	// end inline asm
	fma.rn.f32 	%f1047, %f824, %f805, %f1047;
	ld.shared.u16 	%rs191, [%r263+92];
	// begin inline asm
	{  cvt.f32.f16 %f806, %rs191;}

	// end inline asm
	fma.rn.f32 	%f1046, %f824, %f806, %f1046;
	ld.shared.u16 	%rs192, [%r263+94];
	// begin inline asm
	{  cvt.f32.f16 %f807, %rs192;}

	// end inline asm
	fma.rn.f32 	%f1045, %f824, %f807, %f1045;
	ld.shared.u16 	%rs193, [%r263+96];
	// begin inline asm
	{  cvt.f32.f16 %f808, %rs193;}

	// end inline asm
	fma.rn.f32 	%f1044, %f824, %f808, %f1044;
	ld.shared.u16 	%rs194, [%r263+98];
	// begin inline asm
	{  cvt.f32.f16 %f809, %rs194;}

	// end inline asm
	fma.rn.f32 	%f1043, %f824, %f809, %f1043;
	ld.shared.u16 	%rs195, [%r263+100];
	// begin inline asm
	{  cvt.f32.f16 %f810, %rs195;}

	// end inline asm
	fma.rn.f32 	%f1042, %f824, %f810, %f1042;
	ld.shared.u16 	%rs196, [%r263+102];
	// begin inline asm
	{  cvt.f32.f16 %f811, %rs196;}

	// end inline asm
	fma.rn.f32 	%f1041, %f824, %f811, %f1041;
	ld.shared.u16 	%rs197, [%r263+104];
	// begin inline asm
	{  cvt.f32.f16 %f812, %rs197;}

	// end inline asm
	fma.rn.f32 	%f1040, %f824, %f812, %f1040;
	ld.shared.u16 	%rs198, [%r263+106];
	// begin inline asm
	{  cvt.f32.f16 %f813, %rs198;}

	// end inline asm
	fma.rn.f32 	%f1039, %f824, %f813, %f1039;
	ld.shared.u16 	%rs199, [%r263+108];
	// begin inline asm
	{  cvt.f32.f16 %f814, %rs199;}

	// end inline asm
	fma.rn.f32 	%f1038, %f824, %f814, %f1038;
	ld.shared.u16 	%rs200, [%r263+110];
	// begin inline asm
	{  cvt.f32.f16 %f815, %rs200;}

	// end inline asm
	fma.rn.f32 	%f1037, %f824, %f815, %f1037;
	ld.shared.u16 	%rs201, [%r263+112];
	// begin inline asm
	{  cvt.f32.f16 %f816, %rs201;}

	// end inline asm
	fma.rn.f32 	%f1036, %f824, %f816, %f1036;
	ld.shared.u16 	%rs202, [%r263+114];
	// begin inline asm
	{  cvt.f32.f16 %f817, %rs202;}

	// end inline asm
	fma.rn.f32 	%f1035, %f824, %f817, %f1035;
	ld.shared.u16 	%rs203, [%r263+116];
	// begin inline asm
	{  cvt.f32.f16 %f818, %rs203;}

	// end inline asm
	fma.rn.f32 	%f1034, %f824, %f818, %f1034;
	ld.shared.u16 	%rs204, [%r263+118];
	// begin inline asm
	{  cvt.f32.f16 %f819, %rs204;}

	// end inline asm
	fma.rn.f32 	%f1033, %f824, %f819, %f1033;
	ld.shared.u16 	%rs205, [%r263+120];
	// begin inline asm
	{  cvt.f32.f16 %f820, %rs205;}

	// end inline asm
	fma.rn.f32 	%f1032, %f824, %f820, %f1032;
	ld.shared.u16 	%rs206, [%r263+122];
	// begin inline asm
	{  cvt.f32.f16 %f821, %rs206;}

	// end inline asm
	fma.rn.f32 	%f1031, %f824, %f821, %f1031;
	ld.shared.u16 	%rs207, [%r263+124];
	// begin inline asm
	{  cvt.f32.f16 %f822, %rs207;}

	// end inline asm
	fma.rn.f32 	%f1030, %f824, %f822, %f1030;
	ld.shared.u16 	%rs208, [%r263+126];
	// begin inline asm
	{  cvt.f32.f16 %f823, %rs208;}

	// end inline asm
	fma.rn.f32 	%f1029, %f824, %f823, %f1029;
	add.s32 	%r71, %r347, 1;
	setp.lt.u32 	%p37, %r347, 63;
	add.s32 	%r264, %r260, 1;
	setp.lt.s32 	%p38, %r264, %r304;
	and.pred  	%p39, %p37, %p38;
	mov.u32 	%r347, %r71;
	@%p39 bra 	$L__BB0_66;
$L__BB0_67:
	ld.param.u32 	%r305, [_Z26attention_optimized_kernelPK6__halfS1_S1_PS_iiiif_param_6];
	add.s32 	%r345, %r345, 1;
	add.s32 	%r265, %r305, 63;
	shr.u32 	%r266, %r265, 6;
	setp.ne.s32 	%p40, %r345, %r266;
	@%p40 bra 	$L__BB0_50;
	ld.param.u32 	%r319, [_Z26attention_optimized_kernelPK6__halfS1_S1_PS_iiiif_param_7];
	ld.param.u32 	%r306, [_Z26attention_optimized_kernelPK6__halfS1_S1_PS_iiiif_param_6];
	ld.param.u64 	%rd96, [_Z26attention_optimized_kernelPK6__halfS1_S1_PS_iiiif_param_3];
	// begin inline asm
	{  cvt.rn.f16.f32 %rs209, %f1092;}

	// end inline asm
	cvta.to.global.u64 	%rd81, %rd96;
	shl.b32 	%r267, %r320, 6;
	mov.u32 	%r268, %tid.x;
	shr.u32 	%r269, %r268, 2;
	and.b32  	%r270, %r269, 56;
	or.b32  	%r271, %r267, %r270;
	add.s32 	%r272, %r271, %r321;
	mul.lo.s32 	%r273, %r272, %r319;
	cvt.s64.s32 	%rd82, %r273;
	mov.u32 	%r274, %ctaid.x;
	mul.lo.s32 	%r275, %r306, %r274;
	mul.lo.s32 	%r276, %r275, %r319;
	cvt.s64.s32 	%rd83, %r276;
	add.s64 	%rd84, %rd82, %rd83;
	shl.b64 	%rd85, %rd84, 1;
	add.s64 	%rd86, %rd81, %rd85;
	st.global.u16 	[%rd86], %rs209;
	// begin inline asm
	{  cvt.rn.f16.f32 %rs210, %f1091;}

	// end inline asm
	st.global.u16 	[%rd86+2], %rs210;
	// begin inline asm
	{  cvt.rn.f16.f32 %rs211, %f1090;}

	// end inline asm
	st.global.u16 	[%rd86+4], %rs211;
	// begin inline asm
	{  cvt.rn.f16.f32 %rs212, %f1089;}

	// end inline asm
	st.global.u16 	[%rd86+6], %rs212;
	// begin inline asm
	{  cvt.rn.f16.f32 %rs213, %f1088;}

	// end inline asm
	st.global.u16 	[%rd86+8], %rs213;
	// begin inline asm
	{  cvt.rn.f16.f32 %rs214, %f1087;}

	// end inline asm
	st.global.u16 	[%rd86+10], %rs214;
	// begin inline asm
	{  cvt.rn.f16.f32 %rs215, %f1086;}

	// end inline asm
	st.global.u16 	[%rd86+12], %rs215;
	// begin inline asm
	{  cvt.rn.f16.f32 %rs216, %f1085;}

	// end inline asm
	st.global.u16 	[%rd86+14], %rs216;
	// begin inline asm
	{  cvt.rn.f16.f32 %rs217, %f1084;}

	// end inline asm
	st.global.u16 	[%rd86+16], %rs217;
	// begin inline asm
	{  cvt.rn.f16.f32 %rs218, %f1083;}

	// end inline asm
	st.global.u16 	[%rd86+18], %rs218;
	// begin inline asm
	{  cvt.rn.f16.f32 %rs219, %f1082;}

	// end inline asm
	st.global.u16 	[%rd86+20], %rs219;
	// begin inline asm
	{  cvt.rn.f16.f32 %rs220, %f1081;}

	// end inline asm
	st.global.u16 	[%rd86+22], %rs220;
	// begin inline asm
	{  cvt.rn.f16.f32 %rs221, %f1080;}

	// end inline asm
	st.global.u16 	[%rd86+24], %rs221;
	// begin inline asm
	{  cvt.rn.f16.f32 %rs222, %f1079;}

	// end inline asm
	st.global.u16 	[%rd86+26], %rs222;
	// begin inline asm
	{  cvt.rn.f16.f32 %rs223, %f1078;}

	// end inline asm
	st.global.u16 	[%rd86+28], %rs223;
	// begin inline asm
	{  cvt.rn.f16.f32 %rs224, %f1077;}

	// end inline asm
	st.global.u16 	[%rd86+30], %rs224;
	// begin inline asm
	{  cvt.rn.f16.f32 %rs225, %f1076;}

	// end inline asm
	st.global.u16 	[%rd86+32], %rs225;
	// begin inline asm
	{  cvt.rn.f16.f32 %rs226, %f1075;}

	// end inline asm
	st.global.u16 	[%rd86+34], %rs226;
	// begin inline asm
	{  cvt.rn.f16.f32 %rs227, %f1074;}

	// end inline asm
	st.global.u16 	[%rd86+36], %rs227;
	// begin inline asm
	{  cvt.rn.f16.f32 %rs228, %f1073;}

	// end inline asm
	st.global.u16 	[%rd86+38], %rs228;
	// begin inline asm
	{  cvt.rn.f16.f32 %rs229, %f1072;}

	// end inline asm
	st.global.u16 	[%rd86+40], %rs229;
	// begin inline asm
	{  cvt.rn.f16.f32 %rs230, %f1071;}

	// end inline asm
	st.global.u16 	[%rd86+42], %rs230;
	// begin inline asm
	{  cvt.rn.f16.f32 %rs231, %f1070;}

	// end inline asm
	st.global.u16 	[%rd86+44], %rs231;
	// begin inline asm
	{  cvt.rn.f16.f32 %rs232, %f1069;}

	// end inline asm
	st.global.u16 	[%rd86+46], %rs232;
	// begin inline asm
	{  cvt.rn.f16.f32 %rs233, %f1068;}

	// end inline asm
	st.global.u16 	[%rd86+48], %rs233;
	// begin inline asm
	{  cvt.rn.f16.f32 %rs234, %f1067;}

	// end inline asm
	st.global.u16 	[%rd86+50], %rs234;
	// begin inline asm
	{  cvt.rn.f16.f32 %rs235, %f1066;}

	// end inline asm
	st.global.u16 	[%rd86+52], %rs235;
	// begin inline asm
	{  cvt.rn.f16.f32 %rs236, %f1065;}

	// end inline asm
	st.global.u16 	[%rd86+54], %rs236;
	// begin inline asm
	{  cvt.rn.f16.f32 %rs237, %f1064;}

	// end inline asm
	st.global.u16 	[%rd86+56], %rs237;
	// begin inline asm
	{  cvt.rn.f16.f32 %rs238, %f1063;}

	// end inline asm
	st.global.u16 	[%rd86+58], %rs238;
	// begin inline asm
	{  cvt.rn.f16.f32 %rs239, %f1062;}

	// end inline asm
	st.global.u16 	[%rd86+60], %rs239;
	// begin inline asm
	{  cvt.rn.f16.f32 %rs240, %f1061;}

	// end inline asm
	st.global.u16 	[%rd86+62], %rs240;
	// begin inline asm
	{  cvt.rn.f16.f32 %rs241, %f1060;}

	// end inline asm
	st.global.u16 	[%rd86+64], %rs241;
	// begin inline asm
	{  cvt.rn.f16.f32 %rs242, %f1059;}

	// end inline asm
	st.global.u16 	[%rd86+66], %rs242;
	// begin inline asm
	{  cvt.rn.f16.f32 %rs243, %f1058;}

	// end inline asm
	st.global.u16 	[%rd86+68], %rs243;
	// begin inline asm
	{  cvt.rn.f16.f32 %rs244, %f1057;}

	// end inline asm
	st.global.u16 	[%rd86+70], %rs244;
	// begin inline asm
	{  cvt.rn.f16.f32 %rs245, %f1056;}

	// end inline asm
	st.global.u16 	[%rd86+72], %rs245;
	// begin inline asm
	{  cvt.rn.f16.f32 %rs246, %f1055;}

	// end inline asm
	st.global.u16 	[%rd86+74], %rs246;
	// begin inline asm
	{  cvt.rn.f16.f32 %rs247, %f1054;}

	// end inline asm
	st.global.u16 	[%rd86+76], %rs247;
	// begin inline asm
	{  cvt.rn.f16.f32 %rs248, %f1053;}

	// end inline asm
	st.global.u16 	[%rd86+78], %rs248;
	// begin inline asm
	{  cvt.rn.f16.f32 %rs249, %f1052;}

	// end inline asm
	st.global.u16 	[%rd86+80], %rs249;
	// begin inline asm
	{  cvt.rn.f16.f32 %rs250, %f1051;}

	// end inline asm
	st.global.u16 	[%rd86+82], %rs250;
	// begin inline asm
	{  cvt.rn.f16.f32 %rs251, %f1050;}

	// end inline asm
	st.global.u16 	[%rd86+84], %rs251;
	// begin inline asm
	{  cvt.rn.f16.f32 %rs252, %f1049;}

	// end inline asm
	st.global.u16 	[%rd86+86], %rs252;
	// begin inline asm
	{  cvt.rn.f16.f32 %rs253, %f1048;}

	// end inline asm
	st.global.u16 	[%rd86+88], %rs253;
	// begin inline asm
	{  cvt.rn.f16.f32 %rs254, %f1047;}

	// end inline asm
	st.global.u16 	[%rd86+90], %rs254;
	// begin inline asm
	{  cvt.rn.f16.f32 %rs255, %f1046;}

	// end inline asm
	st.global.u16 	[%rd86+92], %rs255;
	// begin inline asm
	{  cvt.rn.f16.f32 %rs256, %f1045;}

	// end inline asm
	st.global.u16 	[%rd86+94], %rs256;
	// begin inline asm
	{  cvt.rn.f16.f32 %rs257, %f1044;}

	// end inline asm
	st.global.u16 	[%rd86+96], %rs257;
	// begin inline asm
	{  cvt.rn.f16.f32 %rs258, %f1043;}

	// end inline asm
	st.global.u16 	[%rd86+98], %rs258;
	// begin inline asm
	{  cvt.rn.f16.f32 %rs259, %f1042;}

	// end inline asm
	st.global.u16 	[%rd86+100], %rs259;
	// begin inline asm
	{  cvt.rn.f16.f32 %rs260, %f1041;}

	// end inline asm
	st.global.u16 	[%rd86+102], %rs260;
	// begin inline asm
	{  cvt.rn.f16.f32 %rs261, %f1040;}

	// end inline asm
	st.global.u16 	[%rd86+104], %rs261;
	// begin inline asm
	{  cvt.rn.f16.f32 %rs262, %f1039;}

	// end inline asm
	st.global.u16 	[%rd86+106], %rs262;
	// begin inline asm
	{  cvt.rn.f16.f32 %rs263, %f1038;}

	// end inline asm
	st.global.u16 	[%rd86+108], %rs263;
	// begin inline asm
	{  cvt.rn.f16.f32 %rs264, %f1037;}

	// end inline asm
	st.global.u16 	[%rd86+110], %rs264;
	// begin inline asm
	{  cvt.rn.f16.f32 %rs265, %f1036;}

	// end inline asm
	st.global.u16 	[%rd86+112], %rs265;
	// begin inline asm
	{  cvt.rn.f16.f32 %rs266, %f1035;}

	// end inline asm
	st.global.u16 	[%rd86+114], %rs266;
	// begin inline asm
	{  cvt.rn.f16.f32 %rs267, %f1034;}

	// end inline asm
	st.global.u16 	[%rd86+116], %rs267;
	// begin inline asm
	{  cvt.rn.f16.f32 %rs268, %f1033;}

	// end inline asm
	st.global.u16 	[%rd86+118], %rs268;
	// begin inline asm
	{  cvt.rn.f16.f32 %rs269, %f1032;}

	// end inline asm
	st.global.u16 	[%rd86+120], %rs269;
	// begin inline asm
	{  cvt.rn.f16.f32 %rs270, %f1031;}

	// end inline asm
	st.global.u16 	[%rd86+122], %rs270;
	// begin inline asm
	{  cvt.rn.f16.f32 %rs271, %f1030;}

	// end inline asm
	st.global.u16 	[%rd86+124], %rs271;
	// begin inline asm
	{  cvt.rn.f16.f32 %rs272, %f1029;}

	// end inline asm
	st.global.u16 	[%rd86+126], %rs272;
$L__BB0_69:
	add.s32 	%r321, %r321, 1;
	setp.ne.s32 	%p41, %r321, 8;
	@%p41 bra 	$L__BB0_3;
	ld.param.u32 	%r307, [_Z26attention_optimized_kernelPK6__halfS1_S1_PS_iiiif_param_6];
	add.s32 	%r320, %r320, 1;
	add.s32 	%r277, %r307, 63;
	shr.u32 	%r278, %r277, 6;
	setp.ne.s32 	%p42, %r320, %r278;
	@%p42 bra 	$L__BB0_2;
$L__BB0_71:
	ret;

}


// ===== COMPILED SASS (sm_100) =====

	.target	sm_100

	.elftype	@"ET_EXEC"


//--------------------- .note.nv.tkinfo           --------------------------
	.section	.note.nv.tkinfo,"",@"SHT_NOTE"
	.sectionflags	@"SHF_NOTE_NV_TKINFO"
	.tkinfo
        /*0018*/ 	.word	0x00000002
        /*0030*/ 	.string	""
        /*0030*/ 	.string	"ptxas"
        /*0030*/ 	.string	"Cuda compilation tools, release 13.0, V13.0.88"
        /*0030*/ 	.string	"Build cuda_13.0.r13.0/compiler.36424714_0"
        /*0030*/ 	.string	"-arch sm_100 -m 64 "



//--------------------- .note.nv.cuinfo           --------------------------
	.section	.note.nv.cuinfo,"",@"SHT_NOTE"
	.sectionflags	@"SHF_NOTE_NV_CUINFO"
        /*0018*/ 	.short	0x0002
        /*001a*/ 	.short	0x0064
        /*001c*/ 	.short	0x0082
	.zero		2


//--------------------- .nv.info                  --------------------------
	.section	.nv.info,"",@"SHT_CUDA_INFO"
	.align	4


	//----- nvinfo : EIATTR_REGCOUNT
	.align		4
        /*0000*/ 	.byte	0x04, 0x2f
        /*0002*/ 	.short	(.L_1 - .L_0)
	.align		4
.L_0:
        /*0004*/ 	.word	index@(_Z26attention_optimized_kernelPK6__halfS1_S1_PS_iiiif)
        /*0008*/ 	.word	0x00000040


	//----- nvinfo : EIATTR_FRAME_SIZE
	.align		4
.L_1:
        /*000c*/ 	.byte	0x04, 0x11
        /*000e*/ 	.short	(.L_3 - .L_2)
	.align		4
.L_2:
        /*0010*/ 	.word	index@($__internal_0_$__cuda_sm20_rcp_rn_f32_slowpath)
        /*0014*/ 	.word	0x00000890


	//----- nvinfo : EIATTR_FRAME_SIZE
	.align		4
.L_3:
        /*0018*/ 	.byte	0x04, 0x11
        /*001a*/ 	.short	(.L_5 - .L_4)
	.align		4
.L_4:
        /*001c*/ 	.word	index@(_Z26attention_optimized_kernelPK6__halfS1_S1_PS_iiiif)
        /*0020*/ 	.word	0x00000890


	//----- nvinfo : EIATTR_MIN_STACK_SIZE
	.align		4
.L_5:
        /*0024*/ 	.byte	0x04, 0x12
        /*0026*/ 	.short	(.L_7 - .L_6)
	.align		4
.L_6:
        /*0028*/ 	.word	index@(_Z26attention_optimized_kernelPK6__halfS1_S1_PS_iiiif)
        /*002c*/ 	.word	0x00000890
.L_7:


//--------------------- .nv.compat                --------------------------
	.section	.nv.compat,"",@"SHT_CUDA_COMPAT_INFO"
	.align	4
        /*0000*/ 	.byte	0x02, 0x09, 0x00, 0x00, 0x02, 0x02, 0x01, 0x00, 0x02, 0x05, 0x05, 0x00, 0x03, 0x07, 0x01, 0x01
        /*0010*/ 	.byte	0x02, 0x03, 0x00, 0x00, 0x02, 0x06, 0x01, 0x00, 0x04, 0x0b, 0x08, 0x00, 0x01, 0x00, 0x00, 0x00
        /*0020*/ 	.byte	0x00, 0x00, 0x00, 0x00


//--------------------- .nv.info._Z26attention_optimized_kernelPK6__halfS1_S1_PS_iiiif --------------------------
	.section	.nv.info._Z26attention_optimized_kernelPK6__halfS1_S1_PS_iiiif,"",@"SHT_CUDA_INFO"
	.sectionflags	@""
	.align	4


	//----- nvinfo : EIATTR_CUDA_API_VERSION
	.align		4
        /*0000*/ 	.byte	0x04, 0x37
        /*0002*/ 	.short	(.L_9 - .L_8)
.L_8:
        /*0004*/ 	.word	0x00000082


	//----- nvinfo : EIATTR_KPARAM_INFO
	.align		4
.L_9:
        /*0008*/ 	.byte	0x04, 0x17
        /*000a*/ 	.short	(.L_11 - .L_10)
.L_10:
        /*000c*/ 	.word	0x00000000
        /*0010*/ 	.short	0x0008
        /*0012*/ 	.short	0x0030
        /*0014*/ 	.byte	0x00, 0xf0, 0x11, 0x00


	//----- nvinfo : EIATTR_KPARAM_INFO
	.align		4
.L_11:
        /*0018*/ 	.byte	0x04, 0x17
        /*001a*/ 	.short	(.L_13 - .L_12)
.L_12:
        /*001c*/ 	.word	0x00000000
        /*0020*/ 	.short	0x0007
        /*0022*/ 	.short	0x002c
        /*0024*/ 	.byte	0x00, 0xf0, 0x11, 0x00


	//----- nvinfo : EIATTR_KPARAM_INFO
	.align		4
.L_13:
        /*0028*/ 	.byte	0x04, 0x17
        /*002a*/ 	.short	(.L_15 - .L_14)
.L_14:
        /*002c*/ 	.word	0x00000000
        /*0030*/ 	.short	0x0006
        /*0032*/ 	.short	0x0028
        /*0034*/ 	.byte	0x00, 0xf0, 0x11, 0x00


	//----- nvinfo : EIATTR_KPARAM_INFO
	.align		4
.L_15:
        /*0038*/ 	.byte	0x04, 0x17
        /*003a*/ 	.short	(.L_17 - .L_16)
.L_16:
        /*003c*/ 	.word	0x00000000
        /*0040*/ 	.short	0x0005
        /*0042*/ 	.short	0x0024
        /*0044*/ 	.byte	0x00, 0xf0, 0x11, 0x00


	//----- nvinfo : EIATTR_KPARAM_INFO
	.align		4
.L_17:
        /*0048*/ 	.byte	0x04, 0x17
        /*004a*/ 	.short	(.L_19 - .L_18)
.L_18:
        /*004c*/ 	.word	0x00000000
        /*0050*/ 	.short	0x0004
        /*0052*/ 	.short	0x0020
        /*0054*/ 	.byte	0x00, 0xf0, 0x11, 0x00


	//----- nvinfo : EIATTR_KPARAM_INFO
	.align		4
.L_19:
        /*0058*/ 	.byte	0x04, 0x17
        /*005a*/ 	.short	(.L_21 - .L_20)
.L_20:
        /*005c*/ 	.word	0x00000000
        /*0060*/ 	.short	0x0003
        /*0062*/ 	.short	0x0018
        /*0064*/ 	.byte	0x00, 0xf5, 0x21, 0x00


	//----- nvinfo : EIATTR_KPARAM_INFO
	.align		4
.L_21:
        /*0068*/ 	.byte	0x04, 0x17
        /*006a*/ 	.short	(.L_23 - .L_22)
.L_22:
        /*006c*/ 	.word	0x00000000
        /*0070*/ 	.short	0x0002
        /*0072*/ 	.short	0x0010
        /*0074*/ 	.byte	0x00, 0xf5, 0x21, 0x00


	//----- nvinfo : EIATTR_KPARAM_INFO
	.align		4
.L_23:
        /*0078*/ 	.byte	0x04, 0x17
        /*007a*/ 	.short	(.L_25 - .L_24)
.L_24:
        /*007c*/ 	.word	0x00000000
        /*0080*/ 	.short	0x0001
        /*0082*/ 	.short	0x0008
        /*0084*/ 	.byte	0x00, 0xf5, 0x21, 0x00


	//----- nvinfo : EIATTR_KPARAM_INFO
	.align		4
.L_25:
        /*0088*/ 	.byte	0x04, 0x17
        /*008a*/ 	.short	(.L_27 - .L_26)
.L_26:
        /*008c*/ 	.word	0x00000000
        /*0090*/ 	.short	0x0000
        /*0092*/ 	.short	0x0000
        /*0094*/ 	.byte	0x00, 0xf5, 0x21, 0x00


	//----- nvinfo : EIATTR_SPARSE_MMA_MASK
	.align		4
.L_27:
        /*0098*/ 	.byte	0x03, 0x50
        /*009a*/ 	.short	0x0000


	//----- nvinfo : EIATTR_MAXREG_COUNT
	.align		4
        /*009c*/ 	.byte	0x03, 0x1b
        /*009e*/ 	.short	0x0040


	//----- nvinfo : EIATTR_NUM_BARRIERS
	.align		4
        /*00a0*/ 	.byte	0x02, 0x4c
        /*00a2*/ 	.byte	0x01
	.zero		1


	//----- nvinfo : EIATTR_ANNOTATIONS
	.align		4
        /*00a4*/ 	.byte	0x04, 0x55
        /*00a6*/ 	.short	(.L_29 - .L_28)


	//   ....[0]....
.L_28:
        /*00a8*/ 	.word	0x00000001
        /*00ac*/ 	.byte	0x80, 0x00, 0x00, 0x00, 0x01, 0x00, 0x00, 0x00, 0xc0, 0x00, 0x00, 0x00, 0x01, 0x00, 0x00, 0x00
        /* <DEDUP_REMOVED lines=68> */
        /*04fc*/ 	.byte	0xb0, 0x5b, 0x00, 0x00, 0x01, 0x00, 0x00, 0x00, 0x00, 0x5c, 0x00, 0x00


	//----- nvinfo : EIATTR_MERCURY_ISA_VERSION
	.align		4
.L_29:
        /*0508*/ 	.byte	0x03, 0x5f
        /*050a*/ 	.short	0x0101


	//----- nvinfo : EIATTR_VRC_CTA_INIT_COUNT
	.align		4
        /*050c*/ 	.byte	0x02, 0x4a
	.zero		1
	.zero		1


	//----- nvinfo : EIATTR_EXIT_INSTR_OFFSETS
	.align		4
        /*0510*/ 	.byte	0x04, 0x1c
        /*0512*/ 	.short	(.L_31 - .L_30)


	//   ....[0]....
.L_30:
        /*0514*/ 	.word	0x00000040


	//   ....[1]....
        /*0518*/ 	.word	0x00005c20


	//----- nvinfo : EIATTR_MAX_THREADS
	.align		4
.L_31:
        /*051c*/ 	.byte	0x04, 0x05
        /*051e*/ 	.short	(.L_33 - .L_32)
.L_32:
        /*0520*/ 	.word	0x00000100
        /*0524*/ 	.word	0x00000001
        /*0528*/ 	.word	0x00000001


	//----- nvinfo : EIATTR_CRS_STACK_SIZE
	.align		4
.L_33:
        /*052c*/ 	.byte	0x04, 0x1e
        /*052e*/ 	.short	(.L_35 - .L_34)
.L_34:
        /*0530*/ 	.word	0x00000000


	//----- nvinfo : EIATTR_CBANK_PARAM_SIZE
	.align		4
.L_35:
        /*0534*/ 	.byte	0x03, 0x19
        /*0536*/ 	.short	0x0034


	//----- nvinfo : EIATTR_PARAM_CBANK
	.align		4
        /*0538*/ 	.byte	0x04, 0x0a
        /*053a*/ 	.short	(.L_37 - .L_36)
	.align		4
.L_36:
        /*053c*/ 	.word	index@(.nv.constant0._Z26attention_optimized_kernelPK6__halfS1_S1_PS_iiiif)
        /*0540*/ 	.short	0x0380
        /*0542*/ 	.short	0x0034


	//----- nvinfo : EIATTR_SW_WAR
	.align		4
.L_37:
        /*0544*/ 	.byte	0x04, 0x36
        /*0546*/ 	.short	(.L_39 - .L_38)
.L_38:
        /*0548*/ 	.word	0x00000008
.L_39:


//--------------------- .nv.callgraph             --------------------------
	.section	.nv.callgraph,"",@"SHT_CUDA_CALLGRAPH"
	.align	4
	.sectionentsize	8
	.align		4
        /*0000*/ 	.word	0x00000000
	.align		4
        /*0004*/ 	.word	0xffffffff
	.align		4
        /*0008*/ 	.word	0x00000000
	.align		4
        /*000c*/ 	.word	0xfffffffe
	.align		4
        /*0010*/ 	.word	0x00000000
	.align		4
        /*0014*/ 	.word	0xfffffffd
	.align		4
        /*0018*/ 	.word	0x00000000
	.align		4
        /*001c*/ 	.word	0xfffffffc


//--------------------- .text._Z26attention_optimized_kernelPK6__halfS1_S1_PS_iiiif --------------------------
	.section	.text._Z26attention_optimized_kernelPK6__halfS1_S1_PS_iiiif,"ax",@progbits
	.align	128
        .global         _Z26attention_optimized_kernelPK6__halfS1_S1_PS_iiiif
        .type           _Z26attention_optimized_kernelPK6__halfS1_S1_PS_iiiif,@function
        .size           _Z26attention_optimized_kernelPK6__halfS1_S1_PS_iiiif,(.L_x_39 - _Z26attention_optimized_kernelPK6__halfS1_S1_PS_iiiif)
        .other          _Z26attention_optimized_kernelPK6__halfS1_S1_PS_iiiif,@"STO_CUDA_ENTRY STV_DEFAULT"
_Z26attention_optimized_kernelPK6__halfS1_S1_PS_iiiif:
.text._Z26attention_optimized_kernelPK6__halfS1_S1_PS_iiiif:
[----:B------:R-:W0:Y:S08]  /*0000*/  LDC R1, c[0x0][0x37c] ;  /* 0x0000df00ff017b82 */ /* 0x000e300000000800 */
[----:B------:R-:W1:Y:S01]  /*0010*/  LDC R0, c[0x0][0x3a8] ;  /* 0x0000ea00ff007b82 */ /* 0x000e620000000800 */
[----:B0-----:R-:W-:Y:S02]  /*0020*/  IADD3 R1, PT, PT, R1, -0x890, RZ ;  /* 0xfffff77001017810 */ /* 0x001fe40007ffe0ff */
[----:B-1----:R-:W-:-:S13]  /*0030*/  ISETP.GE.AND P0, PT, R0, 0x1, PT ;  /* 0x000000010000780c */ /* 0x002fda0003f06270 */
[----:B------:R-:W-:Y:S05]  /*0040*/  @!P0 EXIT ;  /* 0x000000000000894d */ /* 0x000fea0003800000 */
[----:B------:R-:W0:Y:S01]  /*0050*/  S2R R29, SR_TID.X ;  /* 0x00000000001d7919 */ /* 0x000e220000002100 */
[----:B------:R-:W1:Y:S01]  /*0060*/  S2UR UR4, SR_CTAID.X ;  /* 0x00000000000479c3 */ /* 0x000e620000002500 */
[----:B------:R-:W2:Y:S01]  /*0070*/  LDCU.64 UR6, c[0x0][0x358] ;  /* 0x00006b00ff0677ac */ /* 0x000ea20008000a00 */
[----:B------:R3:W-:Y:S01]  /*0080*/  STL [R1+0x878], RZ ;  /* 0x000878ff01007387 */ /* 0x0007e20000100800 */
[----:B-1----:R-:W-:Y:S02]  /*0090*/  MOV R16, UR4 ;  /* 0x0000000400107c02 */ /* 0x002fe40008000f00 */
[----:B0-----:R-:W-:-:S04]  /*00a0*/  SHF.R.U32.HI R29, RZ, 0x2, R29 ;  /* 0x00000002ff1d7819 */ /* 0x001fc8000001161d */
[----:B--23--:R-:W-:-:S07]  /*00b0*/  LOP3.LUT R29, R29, 0x38, RZ, 0xc0, !PT ;  /* 0x000000381d1d7812 */ /* 0x00cfce00078ec0ff */
.L_x_33:
[----:B------:R-:W2:Y:S01]  /*00c0*/  LDL R0, [R1+0x878] ;  /* 0x0008780001007983 */ /* 0x000ea20000100800 */
[----:B------:R-:W-:Y:S03]  /*00d0*/  BSSY.RECONVERGENT B0, `(.L_x_0) ;  /* 0x00005ad000007945 */ /* 0x000fe60003800200 */
[----:B0-----:R0:W-:Y:S01]  /*00e0*/  STL [R1+0x874], RZ ;  /* 0x000874ff01007387 */ /* 0x0011e20000100800 */
[----:B--2---:R-:W-:-:S05]  /*00f0*/  LEA R0, R0, R29, 0x6 ;  /* 0x0000001d00007211 */ /* 0x004fca00078e30ff */
[----:B------:R0:W-:Y:S02]  /*0100*/  STL [R1+0x87c], R0 ;  /* 0x00087c0001007387 */ /* 0x0001e40000100800 */
.L_x_32:
[----:B------:R-:W2:Y:S01]  /*0110*/  LDL R2, [R1+0x874] ;  /* 0x0008740001027983 */ /* 0x000ea20000100800 */
[----:B------:R-:W1:Y:S03]  /*0120*/  LDCU UR4, c[0x0][0x3a8] ;  /* 0x00007500ff0477ac */ /* 0x000e660008000800 */
[----:B0-----:R-:W2:Y:S02]  /*0130*/  LDL R0, [R1+0x87c] ;  /* 0x00087c0001007983 */ /* 0x001ea40000100800 */
[----:B--2---:R-:W-:Y:S02]  /*0140*/  IADD3 R5, PT, PT, R0, R2, RZ ;  /* 0x0000000200057210 */ /* 0x004fe40007ffe0ff */
[----:B-1----:R-:W-:-:S04]  /*0150*/  MOV R2, UR4 ;  /* 0x0000000400027c02 */ /* 0x002fc80008000f00 */
[----:B------:R-:W-:-:S13]  /*0160*/  ISETP.GE.AND P0, PT, R5, R2, PT ;  /* 0x000000020500720c */ /* 0x000fda0003f06270 */
[----:B------:R-:W-:Y:S05]  /*0170*/  @P0 BRA `(.L_x_1) ;  /* 0x0000005800740947 */ /* 0x000fea0003800000 */
[----:B------:R-:W0:Y:S01]  /*0180*/  LDCU UR4, c[0x0][0x3ac] ;  /* 0x00007580ff0477ac */ /* 0x000e220008000800 */
[----:B------:R-:W-:Y:S01]  /*0190*/  IMAD R2, R16, R2, RZ ;  /* 0x0000000210027224 */ /* 0x000fe200078e02ff */
[----:B------:R-:W1:Y:S03]  /*01a0*/  LDCU.64 UR8, c[0x0][0x380] ;  /* 0x00007000ff0877ac */ /* 0x000e660008000a00 */
[----:B0-----:R-:W-:Y:S02]  /*01b0*/  IMAD R3, R2, UR4, RZ ;  /* 0x0000000402037c24 */ /* 0x001fe4000f8e02ff */
[----:B------:R-:W-:-:S03]  /*01c0*/  IMAD R0, R5, UR4, RZ ;  /* 0x0000000405007c24 */ /* 0x000fc6000f8e02ff */
[----:B------:R-:W-:Y:S02]  /*01d0*/  SHF.R.S32.HI R5, RZ, 0x1f, R3 ;  /* 0x0000001fff057819 */ /* 0x000fe40000011403 */
[----:B------:R-:W-:-:S04]  /*01e0*/  IADD3 R3, P0, PT, R0, R3, RZ ;  /* 0x0000000300037210 */ /* 0x000fc80007f1e0ff */
[----:B------:R-:W-:Y:S02]  /*01f0*/  LEA.HI.X.SX32 R0, R0, R5, 0x1, P0 ;  /* 0x0000000500007211 */ /* 0x000fe400000f0eff */
[----:B-1----:R-:W-:-:S04]  /*0200*/  LEA R22, P0, R3, UR8, 0x1 ;  /* 0x0000000803167c11 */ /* 0x002fc8000f8008ff */
[----:B------:R-:W-:-:S05]  /*0210*/  LEA.HI.X R23, R3, UR9, R0, 0x1, P0 ;  /* 0x0000000903177c11 */ /* 0x000fca00080f0c00 */
[----:B------:R-:W2:Y:S04]  /*0220*/  LDG.E.U16.CONSTANT R0, desc[UR6][R22.64+0x74] ;  /* 0x0000740616007981 */ /* 0x000ea8000c1e9500 */
[----:B------:R-:W3:Y:S04]  /*0230*/  LDG.E.U16.CONSTANT R58, desc[UR6][R22.64] ;  /* 0x00000006163a7981 */ /* 0x000ee8000c1e9500 */
[----:B------:R-:W4:Y:S04]  /*0240*/  LDG.E.U16.CONSTANT R57, desc[UR6][R22.64+0x2] ;  /* 0x0000020616397981 */ /* 0x000f28000c1e9500 */
[----:B------:R-:W5:Y:S04]  /*0250*/  LDG.E.U16.CONSTANT R47, desc[UR6][R22.64+0x4] ;  /* 0x00000406162f7981 */ /* 0x000f68000c1e9500 */
        /* <DEDUP_REMOVED lines=55> */
[----:B--2---:R0:W-:Y:S04]  /*05d0*/  STL [R1+0x85c], R0 ;  /* 0x00085c0001007387 */ /* 0x0041e80000100800 */
[----:B0-----:R-:W2:Y:S04]  /*05e0*/  LDG.E.U16.CONSTANT R0, desc[UR6][R22.64+0x76] ;  /* 0x0000760616007981 */ /* 0x001ea8000c1e9500 */
[----:B--2---:R0:W-:Y:S04]  /*05f0*/  STL [R1+0x860], R0 ;  /* 0x0008600001007387 */ /* 0x0041e80000100800 */
[----:B0-----:R-:W2:Y:S04]  /*0600*/  LDG.E.U16.CONSTANT R0, desc[UR6][R22.64+0x78] ;  /* 0x0000780616007981 */ /* 0x001ea8000c1e9500 */
[----:B--2---:R0:W-:Y:S04]  /*0610*/  STL [R1+0x864], R0 ;  /* 0x0008640001007387 */ /* 0x0041e80000100800 */
[----:B0-----:R-:W2:Y:S04]  /*0620*/  LDG.E.U16.CONSTANT R0, desc[UR6][R22.64+0x7a] ;  /* 0x00007a0616007981 */ /* 0x001ea8000c1e9500 */
[----:B--2---:R0:W-:Y:S04]  /*0630*/  STL [R1+0x86c], R0 ;  /* 0x00086c0001007387 */ /* 0x0041e80000100800 */
[----:B0-----:R-:W2:Y:S04]  /*0640*/  LDG.E.U16.CONSTANT R0, desc[UR6][R22.64+0x7c] ;  /* 0x00007c0616007981 */ /* 0x001ea8000c1e9500 */
[----:B------:R0:W2:Y:S01]  /*0650*/  LDG.E.U16.CONSTANT R22, desc[UR6][R22.64+0x7e] ;  /* 0x00007e0616167981 */ /* 0x0000a2000c1e9500 */
[----:B---3--:R-:W-:-:S02]  /*0660*/  HADD2.F32 R58, -RZ, R58.H0_H0 ;  /* 0x2000003aff3a7230 */ /* 0x008fc40000004100 */
[----:B----4-:R-:W-:Y:S02]  /*0670*/  HADD2.F32 R57, -RZ, R57.H0_H0 ;  /* 0x20000039ff397230 */ /* 0x010fe40000004100 */
[----:B-----5:R-:W-:Y:S02]  /*0680*/  HADD2.F32 R46, -RZ, R46.H0_H0 ;  /* 0x2000002eff2e7230 */ /* 0x020fe40000004100 */
[----:B------:R-:W-:Y:S02]  /*0690*/  HADD2.F32 R45, -RZ, R45.H0_H0 ;  /* 0x2000002dff2d7230 */ /* 0x000fe40000004100 */
[----:B------:R-:W-:Y:S02]  /*06a0*/  HADD2.F32 R43, -RZ, R43.H0_H0 ;  /* 0x2000002bff2b7230 */ /* 0x000fe40000004100 */
[----:B------:R-:W-:Y:S02]  /*06b0*/  HADD2.F32 R42, -RZ, R42.H0_H0 ;  /* 0x2000002aff2a7230 */ /* 0x000fe40000004100 */
[----:B------:R-:W-:-:S02]  /*06c0*/  HADD2.F32 R40, -RZ, R40.H0_H0 ;  /* 0x20000028ff287230 */ /* 0x000fc40000004100 */
[----:B------:R-:W-:Y:S02]  /*06d0*/  HADD2.F32 R39, -RZ, R39.H0_H0 ;  /* 0x20000027ff277230 */ /* 0x000fe40000004100 */
[----:B------:R-:W-:Y:S02]  /*06e0*/  HADD2.F32 R37, -RZ, R37.H0_H0 ;  /* 0x20000025ff257230 */ /* 0x000fe40000004100 */
[----:B------:R-:W-:Y:S02]  /*06f0*/  HADD2.F32 R33, -RZ, R33.H0_H0 ;  /* 0x20000021ff217230 */ /* 0x000fe40000004100 */
[----:B------:R-:W-:Y:S02]  /*0700*/  HADD2.F32 R30, -RZ, R30.H0_H0 ;  /* 0x2000001eff1e7230 */ /* 0x000fe40000004100 */
[----:B------:R-:W-:Y:S02]  /*0710*/  HADD2.F32 R29, -RZ, R29.H0_H0 ;  /* 0x2000001dff1d7230 */ /* 0x000fe40000004100 */
[----:B------:R-:W-:-:S02]  /*0720*/  HADD2.F32 R27, -RZ, R27.H0_H0 ;  /* 0x2000001bff1b7230 */ /* 0x000fc40000004100 */
[----:B------:R-:W-:Y:S01]  /*0730*/  HADD2.F32 R26, -RZ, R26.H0_H0 ;  /* 0x2000001aff1a7230 */ /* 0x000fe20000004100 */
[----:B0-----:R-:W-:Y:S01]  /*0740*/  MOV R23, R2 ;  /* 0x0000000200177202 */ /* 0x001fe20000000f00 */
[----:B------:R-:W-:Y:S02]  /*0750*/  HADD2.F32 R24, -RZ, R24.H0_H0 ;  /* 0x20000018ff187230 */ /* 0x000fe40000004100 */
[----:B------:R-:W-:Y:S01]  /*0760*/  HADD2.F32 R21, -RZ, R21.H0_H0 ;  /* 0x20000015ff157230 */ /* 0x000fe20000004100 */
[----:B--2---:R-:W-:Y:S04]  /*0770*/  STL [R1+0x870], R0 ;  /* 0x0008700001007387 */ /* 0x004fe80000100800 */
[----:B------:R0:W-:Y:S04]  /*0780*/  STL [R1+0x868], R22 ;  /* 0x0008681601007387 */ /* 0x0001e80000100800 */
[----:B------:R-:W-:Y:S01]  /*0790*/  STL [R1+0x858], R58 ;  /* 0x0008583a01007387 */ /* 0x000fe20000100800 */
[----:B0-----:R-:W-:-:S03]  /*07a0*/  HADD2.F32 R22, -RZ, R47.H0_H0 ;  /* 0x2000002fff167230 */ /* 0x001fc60000004100 */
[----:B------:R-:W-:Y:S04]  /*07b0*/  STL [R1+0x854], R57 ;  /* 0x0008543901007387 */ /* 0x000fe80000100800 */
        /* <DEDUP_REMOVED lines=26> */
[----:B0-----:R-:W-:-:S03]  /*0960*/  MOV R22, R23 ;  /* 0x0000001700167202 */ /* 0x001fc60000000f00 */
[----:B------:R-:W2:Y:S04]  /*0970*/  LDL.LU R23, [R1+0x85c] ;  /* 0x00085c0001177983 */ /* 0x000ea80000300800 */
[----:B------:R0:W-:Y:S04]  /*0980*/  STL [R1+0x800], R21 ;  /* 0x0008001501007387 */ /* 0x0001e80000100800 */
[----:B------:R-:W3:Y:S04]  /*0990*/  LDL.LU R45, [R1+0x860] ;  /* 0x00086000012d7983 */ /* 0x000ee80000300800 */
[----:B------:R-:W4:Y:S04]  /*09a0*/  LDL.LU R46, [R1+0x864] ;  /* 0x00086400012e7983 */ /* 0x000f280000300800 */
[----:B------:R-:W5:Y:S04]  /*09b0*/  LDL.LU R47, [R1+0x86c] ;  /* 0x00086c00012f7983 */ /* 0x000f680000300800 */
[----:B------:R-:W5:Y:S04]  /*09c0*/  LDL.LU R57, [R1+0x870] ;  /* 0x0008700001397983 */ /* 0x000f680000300800 */
[----:B------:R-:W5:Y:S01]  /*09d0*/  LDL.LU R58, [R1+0x868] ;  /* 0x00086800013a7983 */ /* 0x000f620000300800 */
[----:B------:R-:W-:Y:S01]  /*09e0*/  HFMA2 R0, -RZ, RZ, -6.109375, 2 ;  /* 0xc61c4000ff007431 */ /* 0x000fe200000001ff */
[----:B------:R-:W-:Y:S01]  /*09f0*/  MOV R2, RZ ;  /* 0x000000ff00027202 */ /* 0x000fe20000000f00 */
[----:B------:R-:W-:-:S02]  /*0a00*/  HADD2.F32 R61, -RZ, R61.H0_H0 ;  /* 0x2000003dff3d7230 */ /* 0x000fc40000004100 */
[----:B------:R-:W-:Y:S02]  /*0a10*/  HADD2.F32 R60, -RZ, R60.H0_H0 ;  /* 0x2000003cff3c7230 */ /* 0x000fe40000004100 */
[----:B------:R-:W-:Y:S02]  /*0a20*/  HADD2.F32 R56, -RZ, R56.H0_H0 ;  /* 0x20000038ff387230 */ /* 0x000fe40000004100 */
        /* <DEDUP_REMOVED lines=30> */
[----:B0-----:R-:W-:Y:S02]  /*0c10*/  HADD2.F32 R21, -RZ, R59.H0_H0 ;  /* 0x2000003bff157230 */ /* 0x001fe40000004100 */
[----:B------:R-:W-:Y:S02]  /*0c20*/  HADD2.F32 R22, -RZ, R22.H0_H0 ;  /* 0x20000016ff167230 */ /* 0x000fe40000004100 */
[----:B--2---:R-:W-:Y:S02]  /*0c30*/  HADD2.F32 R23, -RZ, R23.H0_H0 ;  /* 0x20000017ff177230 */ /* 0x004fe40000004100 */
[----:B---3--:R-:W-:-:S02]  /*0c40*/  HADD2.F32 R24, -RZ, R45.H0_H0 ;  /* 0x2000002dff187230 */ /* 0x008fc40000004100 */
[----:B----4-:R-:W-:Y:S02]  /*0c50*/  HADD2.F32 R25, -RZ, R46.H0_H0 ;  /* 0x2000002eff197230 */ /* 0x010fe40000004100 */
[----:B-----5:R-:W-:Y:S02]  /*0c60*/  HADD2.F32 R26, -RZ, R47.H0_H0 ;  /* 0x2000002fff1a7230 */ /* 0x020fe40000004100 */
[----:B------:R-:W-:Y:S02]  /*0c70*/  HADD2.F32 R27, -RZ, R57.H0_H0 ;  /* 0x20000039ff1b7230 */ /* 0x000fe40000004100 */
[----:B------:R-:W-:-:S07]  /*0c80*/  HADD2.F32 R28, -RZ, R58.H0_H0 ;  /* 0x2000003aff1c7230 */ /* 0x000fce0000004100 */
.L_x_7:
[----:B------:R-:W0:Y:S01]  /*0c90*/  S2R R29, SR_TID.X ;  /* 0x00000000001d7919 */ /* 0x000e220000002100 */
[----:B------:R-:W1:Y:S01]  /*0ca0*/  S2UR UR5, SR_CgaCtaId ;  /* 0x00000000000579c3 */ /* 0x000e620000008800 */
[----:B------:R-:W-:Y:S02]  /*0cb0*/  UMOV UR4, 0x400 ;  /* 0x0000040000047882 */ /* 0x000fe40000000000 */
[----:B-1----:R-:W-:Y:S01]  /*0cc0*/  ULEA UR4, UR5, UR4, 0x18 ;  /* 0x0000000405047291 */ /* 0x002fe2000f8ec0ff */
[C---:B0-----:R-:W-:Y:S02]  /*0cd0*/  LOP3.LUT R42, R29.reuse, 0x200, RZ, 0xfc, !PT ;  /* 0x000002001d2a7812 */ /* 0x041fe400078efcff */
[C---:B------:R-:W-:Y:S02]  /*0ce0*/  SHF.L.U32 R30, R29.reuse, 0x1, RZ ;  /* 0x000000011d1e7819 */ /* 0x040fe400000006ff */
[C---:B------:R-:W-:Y:S02]  /*0cf0*/  LOP3.LUT R43, R29.reuse, 0x100, RZ, 0xfc, !PT ;  /* 0x000001001d2b7812 */ /* 0x040fe400078efcff */
[----:B------:R-:W-:-:S02]  /*0d00*/  LOP3.LUT R41, R29, 0x300, RZ, 0xfc, !PT ;  /* 0x000003001d297812 */ /* 0x000fc400078efcff */
[----:B------:R-:W-:Y:S02]  /*0d10*/  SHF.R.U32.HI R42, RZ, 0x6, R42 ;  /* 0x00000006ff2a7819 */ /* 0x000fe4000001162a */
[----:B------:R-:W-:Y:S02]  /*0d20*/  LOP3.LUT R30, R30, 0x7e, RZ, 0xc0, !PT ;  /* 0x0000007e1e1e7812 */ /* 0x000fe400078ec0ff */
[----:B------:R-:W-:Y:S02]  /*0d30*/  SHF.R.U32.HI R43, RZ, 0x6, R43 ;  /* 0x00000006ff2b7819 */ /* 0x000fe4000001162b */
[----:B------:R-:W-:Y:S02]  /*0d40*/  SHF.R.U32.HI R41, RZ, 0x6, R41 ;  /* 0x00000006ff297819 */ /* 0x000fe40000011629 */
[----:B------:R-:W-:Y:S02]  /*0d50*/  SHF.R.U32.HI R40, RZ, 0x6, R29 ;  /* 0x00000006ff287819 */ /* 0x000fe4000001161d */
[----:B------:R-:W-:-:S02]  /*0d60*/  LEA R33, R42, R30, 0x7 ;  /* 0x0000001e2a217211 */ /* 0x000fc400078e38ff */
[-C--:B------:R-:W-:Y:S02]  /*0d70*/  LEA R37, R43, R30.reuse, 0x7 ;  /* 0x0000001e2b257211 */ /* 0x080fe400078e38ff */
[-C--:B------:R-:W-:Y:S02]  /*0d80*/  LEA R38, R41, R30.reuse, 0x7 ;  /* 0x0000001e29267211 */ /* 0x080fe400078e38ff */
[----:B------:R-:W-:Y:S02]  /*0d90*/  LEA R30, R40, R30, 0x7 ;  /* 0x0000001e281e7211 */ /* 0x000fe400078e38ff */
[----:B------:R-:W-:Y:S02]  /*0da0*/  IADD3 R33, PT, PT, R33, UR4, RZ ;  /* 0x0000000421217c10 */ /* 0x000fe4000fffe0ff */
[----:B------:R-:W-:Y:S02]  /*0db0*/  IADD3 R37, PT, PT, R37, UR4, RZ ;  /* 0x0000000425257c10 */ /* 0x000fe4000fffe0ff */
[----:B------:R-:W-:-:S02]  /*0dc0*/  IADD3 R38, PT, PT, R38, UR4, RZ ;  /* 0x0000000426267c10 */ /* 0x000fc4000fffe0ff */
[----:B------:R-:W-:Y:S01]  /*0dd0*/  IADD3 R39, PT, PT, R30, UR4, RZ ;  /* 0x000000041e277c10 */ /* 0x000fe2000fffe0ff */
[----:B------:R-:W-:Y:S05]  /*0de0*/  WARPSYNC.ALL ;  /* 0x0000000000007948 */ /* 0x000fea0003800000 */
[----:B------:R-:W-:Y:S01]  /*0df0*/  BAR.SYNC.DEFER_BLOCKING 0x0 ;  /* 0x0000000000007b1d */ /* 0x000fe20000010000 */
[----:B------:R-:W-:Y:S02]  /*0e00*/  SHF.L.U32 R30, R2, 0x6, RZ ;  /* 0x00000006021e7819 */ /* 0x000fe400000006ff */
[----:B------:R-:W-:Y:S02]  /*0e10*/  LOP3.LUT R47, R29, 0x3f, RZ, 0xc0, !PT ;  /* 0x0000003f1d2f7812 */ /* 0x000fe400078ec0ff */
[-C--:B------:R-:W-:Y:S01]  /*0e20*/  LOP3.LUT R41, R41, R30.reuse, RZ, 0xfc, !PT ;  /* 0x0000001e29297212 */ /* 0x080fe200078efcff */
[----:B------:R-:W0:Y:S01]  /*0e30*/  LDCU UR4, c[0x0][0x3ac] ;  /* 0x00007580ff0477ac */ /* 0x000e220008000800 */
[-C--:B------:R-:W-:Y:S01]  /*0e40*/  LOP3.LUT R42, R42, R30.reuse, RZ, 0xfc, !PT ;  /* 0x0000001e2a2a7212 */ /* 0x080fe200078efcff */
[----:B------:R-:W-:Y:S01]  /*0e50*/  BSSY.RECONVERGENT B1, `(.L_x_2) ;  /* 0x0000053000017945 */ /* 0x000fe20003800200 */
[----:B------:R-:W-:-:S02]  /*0e60*/  LOP3.LUT R43, R43, R30, RZ, 0xfc, !PT ;  /* 0x0000001e2b2b7212 */ /* 0x000fc400078efcff */
[----:B------:R-:W-:Y:S01]  /*0e70*/  LOP3.LUT R40, R40, R30, RZ, 0xfc, !PT ;  /* 0x0000001e28287212 */ /* 0x000fe200078efcff */
[--C-:B0-----:R-:W-:Y:S02]  /*0e80*/  IMAD R44, R41, UR4, R47.reuse ;  /* 0x00000004292c7c24 */ /* 0x101fe4000f8e022f */
[--C-:B------:R-:W-:Y:S02]  /*0e90*/  IMAD R45, R42, UR4, R47.reuse ;  /* 0x000000042a2d7c24 */ /* 0x100fe4000f8e022f */
[--C-:B------:R-:W-:Y:S02]  /*0ea0*/  IMAD R46, R43, UR4, R47.reuse ;  /* 0x000000042b2e7c24 */ /* 0x100fe4000f8e022f */
[----:B-----5:R-:W-:-:S07]  /*0eb0*/  IMAD R47, R40, UR4, R47 ;  /* 0x00000004282f7c24 */ /* 0x020fce000f8e022f */
.L_x_3:
[----:B-----5:R0:W-:Y:S01]  /*0ec0*/  STL [R1+0x880], R0 ;  /* 0x0008800001007387 */ /* 0x0201e20000100800 */
[----:B------:R-:W1:Y:S08]  /*0ed0*/  LDC R58, c[0x0][0x3ac] ;  /* 0x0000eb00ff3a7b82 */ /* 0x000e700000000800 */
[----:B0-----:R-:W0:Y:S02]  /*0ee0*/  LDC R0, c[0x0][0x3a8] ;  /* 0x0000ea00ff007b82 */ /* 0x001e240000000800 */
[----:B0-----:R-:W-:-:S02]  /*0ef0*/  ISETP.GE.AND P0, PT, R40, R0, PT ;  /* 0x000000002800720c */ /* 0x001fc40003f06270 */
[----:B------:R-:W-:-:S11]  /*0f00*/  ISETP.GE.AND P1, PT, R43, R0, PT ;  /* 0x000000002b00720c */ /* 0x000fd60003f26270 */
[----:B------:R-:W0:Y:S01]  /*0f10*/  @!P0 S2R R57, SR_CTAID.X ;  /* 0x0000000000398919 */ /* 0x000e220000002500 */
[----:B------:R-:W2:Y:S01]  /*0f20*/  @!P0 LDC.64 R30, c[0x0][0x388] ;  /* 0x0000e200ff1e8b82 */ /* 0x000ea20000000a00 */
[----:B------:R-:W-:Y:S01]  /*0f30*/  @!P0 SHF.R.S32.HI R59, RZ, 0x1f, R47 ;  /* 0x0000001fff3b8819 */ /* 0x000fe2000001142f */
[----:B0-----:R-:W-:-:S04]  /*0f40*/  @!P0 IMAD R57, R57, R0, RZ ;  /* 0x0000000039398224 */ /* 0x001fc800078e02ff */
[----:B-1----:R-:W-:-:S05]  /*0f50*/  @!P0 IMAD R58, R57, R58, RZ ;  /* 0x0000003a393a8224 */ /* 0x002fca00078e02ff */
[----:B------:R-:W-:-:S04]  /*0f60*/  @!P0 IADD3 R57, P2, PT, R58, R47, RZ ;  /* 0x0000002f3a398210 */ /* 0x000fc80007f5e0ff */
[----:B------:R-:W-:Y:S02]  /*0f70*/  @!P0 LEA.HI.X.SX32 R58, R58, R59, 0x1, P2 ;  /* 0x0000003b3a3a8211 */ /* 0x000fe400010f0eff */
[C---:B--2---:R-:W-:Y:S01]  /*0f80*/  @!P0 LEA R30, P2, R57.reuse, R30, 0x1 ;  /* 0x0000001e391e8211 */ /* 0x044fe200078408ff */
[----:B------:R-:W0:Y:S03]  /*0f90*/  LDC R59, c[0x0][0x3ac] ;  /* 0x0000eb00ff3b7b82 */ /* 0x000e260000000800 */
[----:B------:R-:W-:Y:S02]  /*0fa0*/  @!P0 LEA.HI.X R31, R57, R31, R58, 0x1, P2 ;  /* 0x0000001f391f8211 */ /* 0x000fe400010f0c3a */
[----:B------:R-:W1:Y:S03]  /*0fb0*/  @!P1 S2R R58, SR_CTAID.X ;  /* 0x00000000003a9919 */ /* 0x000e660000002500 */
[----:B------:R2:W3:Y:S02]  /*0fc0*/  @!P0 LDG.E.U16.CONSTANT R57, desc[UR6][R30.64] ;  /* 0x000000061e398981 */ /* 0x0004e4000c1e9500 */
[----:B--2---:R-:W-:Y:S01]  /*0fd0*/  @!P1 SHF.R.S32.HI R30, RZ, 0x1f, R46 ;  /* 0x0000001fff1e9819 */ /* 0x004fe2000001142e */
[----:B-1----:R-:W-:-:S04]  /*0fe0*/  @!P1 IMAD R58, R58, R0, RZ ;  /* 0x000000003a3a9224 */ /* 0x002fc800078e02ff */
[----:B0-----:R-:W-:-:S05]  /*0ff0*/  @!P1 IMAD R59, R58, R59, RZ ;  /* 0x0000003b3a3b9224 */ /* 0x001fca00078e02ff */
[----:B------:R-:W-:-:S04]  /*1000*/  @!P1 IADD3 R58, P2, PT, R59, R46, RZ ;  /* 0x0000002e3b3a9210 */ /* 0x000fc80007f5e0ff */
[----:B------:R-:W-:Y:S02]  /*1010*/  @!P1 LEA.HI.X.SX32 R59, R59, R30, 0x1, P2 ;  /* 0x0000001e3b3b9211 */ /* 0x000fe400010f0eff */
[----:B------:R-:W0:Y:S02]  /*1020*/  @!P1 LDC.64 R30, c[0x0][0x388] ;  /* 0x0000e200ff1e9b82 */ /* 0x000e240000000a00 */
[----:B0-----:R-:W-:-:S04]  /*1030*/  @!P1 LEA R30, P2, R58, R30, 0x1 ;  /* 0x0000001e3a1e9211 */ /* 0x001fc800078408ff */
[----:B------:R-:W-:Y:S02]  /*1040*/  @!P1 LEA.HI.X R31, R58, R31, R59, 0x1, P2 ;  /* 0x0000001f3a1f9211 */ /* 0x000fe400010f0c3b */
[----:B------:R-:W0:Y:S03]  /*1050*/  LDC R59, c[0x0][0x3ac] ;  /* 0x0000eb00ff3b7b82 */ /* 0x000e260000000800 */
[----:B------:R1:W2:Y:S01]  /*1060*/  @!P1 LDG.E.U16.CONSTANT R58, desc[UR6][R30.64] ;  /* 0x000000061e3a9981 */ /* 0x0002a2000c1e9500 */
[----:B------:R-:W-:-:S13]  /*1070*/  ISETP.GE.AND P2, PT, R42, R0, PT ;  /* 0x000000002a00720c */ /* 0x000fda0003f46270 */
[----:B-1----:R-:W1:Y:S02]  /*1080*/  @!P2 S2R R30, SR_CTAID.X ;  /* 0x00000000001ea919 */ /* 0x002e640000002500 */
[----:B-1----:R-:W-:-:S04]  /*1090*/  @!P2 IMAD R30, R30, R0, RZ ;  /* 0x000000001e1ea224 */ /* 0x002fc800078e02ff */
[----:B0-----:R-:W-:Y:S01]  /*10a0*/  @!P2 IMAD R59, R30, R59, RZ ;  /* 0x0000003b1e3ba224 */ /* 0x001fe200078e02ff */
[----:B------:R-:W-:Y:S01]  /*10b0*/  @!P2 SHF.R.S32.HI R30, RZ, 0x1f, R45 ;  /* 0x0000001fff1ea819 */ /* 0x000fe2000001142d */
[----:B---3--:R0:W-:Y:S03]  /*10c0*/  @!P0 STS.U16 [R39], R57 ;  /* 0x0000003927008388 */ /* 0x0081e60000000400 */
[----:B0-----:R-:W-:-:S04]  /*10d0*/  @!P2 IADD3 R57, P3, PT, R59, R45, RZ ;  /* 0x0000002d3b39a210 */ /* 0x001fc80007f7e0ff */
[----:B------:R-:W-:Y:S02]  /*10e0*/  @!P2 LEA.HI.X.SX32 R59, R59, R30, 0x1, P3 ;  /* 0x0000001e3b3ba211 */ /* 0x000fe400018f0eff */
[----:B------:R-:W0:Y:S01]  /*10f0*/  @!P2 LDC.64 R30, c[0x0][0x388] ;  /* 0x0000e200ff1eab82 */ /* 0x000e220000000a00 */
[----:B------:R-:W-:Y:S01]  /*1100*/  ISETP.GE.AND P3, PT, R41, R0, PT ;  /* 0x000000002900720c */ /* 0x000fe20003f66270 */
[----:B------:R-:W-:Y:S01]  /*1110*/  @P0 STS.U16 [R39], RZ ;  /* 0x000000ff27000388 */ /* 0x000fe20000000400 */
[----:B0-----:R-:W-:-:S03]  /*1120*/  @!P2 LEA R30, P4, R57, R30, 0x1 ;  /* 0x0000001e391ea211 */ /* 0x001fc600078808ff */
[----:B------:R-:W5:Y:S01]  /*1130*/  LDL.LU R0, [R1+0x880] ;  /* 0x0008800001007983 */ /* 0x000f620000300800 */
[----:B------:R-:W-:-:S07]  /*1140*/  @!P2 LEA.HI.X R31, R57, R31, R59, 0x1, P4 ;  /* 0x0000001f391fa211 */ /* 0x000fce00020f0c3b */
[----:B------:R-:W0:Y:S01]  /*1150*/  @!P3 S2R R59, SR_CTAID.X ;  /* 0x00000000003bb919 */ /* 0x000e220000002500 */
[----:B------:R-:W0:Y:S02]  /*1160*/  LDC R57, c[0x0][0x3a8] ;  /* 0x0000ea00ff397b82 */ /* 0x000e240000000800 */
[----:B0-----:R-:W-:Y:S02]  /*1170*/  @!P3 IMAD R59, R59, R57, RZ ;  /* 0x000000393b3bb224 */ /* 0x001fe400078e02ff */
[----:B------:R0:W3:Y:S04]  /*1180*/  @!P2 LDG.E.U16.CONSTANT R57, desc[UR6][R30.64] ;  /* 0x000000061e39a981 */ /* 0x0000e8000c1e9500 */
[----:B------:R-:W-:Y:S04]  /*1190*/  @P1 STS.U16 [R37], RZ ;  /* 0x000000ff25001388 */ /* 0x000fe80000000400 */
[----:B--2---:R1:W-:Y:S01]  /*11a0*/  @!P1 STS.U16 [R37], R58 ;  /* 0x0000003a25009388 */ /* 0x0043e20000000400 */
[----:B0-----:R-:W0:Y:S01]  /*11b0*/  LDC R31, c[0x0][0x3ac] ;  /* 0x0000eb00ff1f7b82 */ /* 0x001e220000000800 */
[----:B------:R-:W-:Y:S01]  /*11c0*/  @!P3 SHF.R.S32.HI R30, RZ, 0x1f, R44 ;  /* 0x0000001fff1eb819 */ /* 0x000fe2000001142c */
[----:B0-----:R-:W-:-:S05]  /*11d0*/  @!P3 IMAD R59, R59, R31, RZ ;  /* 0x0000001f3b3bb224 */ /* 0x001fca00078e02ff */
[----:B-1----:R-:W-:-:S04]  /*11e0*/  @!P3 IADD3 R58, P0, PT, R59, R44, RZ ;  /* 0x0000002c3b3ab210 */ /* 0x002fc80007f1e0ff */
[----:B------:R-:W-:Y:S02]  /*11f0*/  @!P3 LEA.HI.X.SX32 R59, R59, R30, 0x1, P0 ;  /* 0x0000001e3b3bb211 */ /* 0x000fe400000f0eff */
[----:B------:R-:W0:Y:S02]  /*1200*/  @!P3 LDC.64 R30, c[0x0][0x388] ;  /* 0x0000e200ff1ebb82 */ /* 0x000e240000000a00 */
[----:B0-----:R-:W-:-:S04]  /*1210*/  @!P3 LEA R30, P0, R58, R30, 0x1 ;  /* 0x0000001e3a1eb211 */ /* 0x001fc800078008ff */
[----:B------:R-:W-:Y:S02]  /*1220*/  @!P3 LEA.HI.X R31, R58, R31, R59, 0x1, P0 ;  /* 0x0000001f3a1fb211 */ /* 0x000fe400000f0c3b */
[----:B------:R-:W0:Y:S03]  /*1230*/  LDC R59, c[0x0][0x3ac] ;  /* 0x0000eb00ff3b7b82 */ /* 0x000e260000000800 */
[----:B------:R-:W2:Y:S01]  /*1240*/  @!P3 LDG.E.U16.CONSTANT R30, desc[UR6][R30.64] ;  /* 0x000000061e1eb981 */ /* 0x000ea2000c1e9500 */
[C---:B------:R-:W-:Y:S02]  /*1250*/  ISETP.GE.U32.AND P0, PT, R29.reuse, 0xc00, PT ;  /* 0x00000c001d00780c */ /* 0x040fe40003f06070 */
[----:B------:R-:W-:Y:S01]  /*1260*/  IADD3 R29, PT, PT, R29, 0x400, RZ ;  /* 0x000004001d1d7810 */ /* 0x000fe20007ffe0ff */
[----:B------:R-:W-:Y:S01]  /*1270*/  @P2 STS.U16 [R33], RZ ;  /* 0x000000ff21002388 */ /* 0x000fe20000000400 */
[----:B------:R-:W-:-:S02]  /*1280*/  IADD3 R40, PT, PT, R40, 0x10, RZ ;  /* 0x0000001028287810 */ /* 0x000fc40007ffe0ff */
[----:B------:R-:W-:Y:S02]  /*1290*/  IADD3 R43, PT, PT, R43, 0x10, RZ ;  /* 0x000000102b2b7810 */ /* 0x000fe40007ffe0ff */
[----:B------:R-:W-:Y:S02]  /*12a0*/  IADD3 R42, PT, PT, R42, 0x10, RZ ;  /* 0x000000102a2a7810 */ /* 0x000fe40007ffe0ff */
[----:B------:R-:W-:Y:S02]  /*12b0*/  IADD3 R41, PT, PT, R41, 0x10, RZ ;  /* 0x0000001029297810 */ /* 0x000fe40007ffe0ff */
[----:B------:R-:W-:Y:S02]  /*12c0*/  IADD3 R39, PT, PT, R39, 0x800, RZ ;  /* 0x0000080027277810 */ /* 0x000fe40007ffe0ff */
[----:B------:R-:W-:Y:S02]  /*12d0*/  IADD3 R37, PT, PT, R37, 0x800, RZ ;  /* 0x0000080025257810 */ /* 0x000fe40007ffe0ff */
[----:B0-----:R-:W-:-:S02]  /*12e0*/  LEA R46, R59, R46, 0x4 ;  /* 0x0000002e3b2e7211 */ /* 0x001fc400078e20ff */
[C---:B------:R-:W-:Y:S02]  /*12f0*/  LEA R45, R59.reuse, R45, 0x4 ;  /* 0x0000002d3b2d7211 */ /* 0x040fe400078e20ff */
[C---:B------:R-:W-:Y:S02]  /*1300*/  LEA R44, R59.reuse, R44, 0x4 ;  /* 0x0000002c3b2c7211 */ /* 0x040fe400078e20ff */
[----:B------:R-:W-:Y:S01]  /*1310*/  LEA R47, R59, R47, 0x4 ;  /* 0x0000002f3b2f7211 */ /* 0x000fe200078e20ff */
[----:B---3--:R0:W-:Y:S04]  /*1320*/  @!P2 STS.U16 [R33], R57 ;  /* 0x000000392100a388 */ /* 0x0081e80000000400 */
[----:B------:R-:W-:Y:S01]  /*1330*/  @P3 STS.U16 [R38], RZ ;  /* 0x000000ff26003388 */ /* 0x000fe20000000400 */
[----:B0-----:R-:W-:-:S03]  /*1340*/  IADD3 R33, PT, PT, R33, 0x800, RZ ;  /* 0x0000080021217810 */ /* 0x001fc60007ffe0ff */
[----:B--2---:R0:W-:Y:S02]  /*1350*/  @!P3 STS.U16 [R38], R30 ;  /* 0x0000001e2600b388 */ /* 0x0041e40000000400 */
[----:B0-----:R-:W-:Y:S01]  /*1360*/  IADD3 R38, PT, PT, R38, 0x800, RZ ;  /* 0x0000080026267810 */ /* 0x001fe20007ffe0ff */
[----:B------:R-:W-:Y:S06]  /*1370*/  @!P0 BRA `(.L_x_3) ;  /* 0xfffffff800d08947 */ /* 0x000fec000383ffff */
[----:B------:R-:W-:Y:S05]  /*1380*/  BSYNC.RECONVERGENT B1 ;  /* 0x0000000000017941 */ /* 0x000fea0003800200 */
.L_x_2:
[----:B------:R-:W0:Y:S01]  /*1390*/  LDC R59, c[0x0][0x3a8] ;  /* 0x0000ea00ff3b7b82 */ /* 0x000e220000000800 */
[----:B------:R-:W-:Y:S01]  /*13a0*/  SHF.L.U32 R29, R2, 0x6, RZ ;  /* 0x00000006021d7819 */ /* 0x000fe200000006ff */
[----:B------:R-:W1:Y:S01]  /*13b0*/  LDCU UR4, c[0x0][0x3b0] ;  /* 0x00007600ff0477ac */ /* 0x000e620008000800 */
[----:B------:R-:W-:Y:S05]  /*13c0*/  BSSY.RECONVERGENT B1, `(.L_x_4) ;  /* 0x00000bb000017945 */ /* 0x000fea0003800200 */
[----:B------:R-:W-:Y:S01]  /*13d0*/  BAR.SYNC.DEFER_BLOCKING 0x0 ;  /* 0x0000000000007b1d */ /* 0x000fe20000010000 */
[----:B0-----:R-:W-:-:S13]  /*13e0*/  ISETP.GE.AND P0, PT, R29, R59, PT ;  /* 0x0000003b1d00720c */ /* 0x001fda0003f06270 */
[----:B-1----:R-:W-:Y:S05]  /*13f0*/  @P0 BRA `(.L_x_5) ;  /* 0x0000000800dc0947 */ /* 0x002fea0003800000 */
[----:B------:R-:W0:Y:S01]  /*1400*/  S2R R39, SR_CgaCtaId ;  /* 0x0000000000277919 */ /* 0x000e220000008800 */
[----:B------:R-:W-:-:S04]  /*1410*/  MOV R29, 0x400 ;  /* 0x00000400001d7802 */ /* 0x000fc80000000f00 */
[----:B0-----:R-:W-:Y:S01]  /*1420*/  LEA R39, R39, R29, 0x18 ;  /* 0x0000001d27277211 */ /* 0x001fe200078ec0ff */
[----:B------:R-:W-:-:S07]  /*1430*/  HFMA2 R29, -RZ, RZ, 0, 0 ;  /* 0x00000000ff1d7431 */ /* 0x000fce00000001ff */
.L_x_6:
[----:B------:R-:W2:Y:S04]  /*1440*/  LDL R42, [R1+0x858] ;  /* 0x00085800012a7983 */ /* 0x000ea80000100800 */
[----:B------:R-:W3:Y:S04]  /*1450*/  LDL R47, [R1+0x854] ;  /* 0x00085400012f7983 */ /* 0x000ee80000100800 */
[----:B------:R-:W4:Y:S04]  /*1460*/  LDL R41, [R1+0x850] ;  /* 0x0008500001297983 */ /* 0x000f280000100800 */
[----:B------:R-:W4:Y:S04]  /*1470*/  LDL R38, [R1+0x84c] ;  /* 0x00084c0001267983 */ /* 0x000f280000100800 */
[----:B------:R-:W4:Y:S01]  /*1480*/  LDL R40, [R1+0x848] ;  /* 0x0008480001287983 */ /* 0x000f220000100800 */
[----:B------:R-:W-:-:S03]  /*1490*/  LEA R33, R29, R39, 0x7 ;  /* 0x000000271d217211 */ /* 0x000fc600078e38ff */
[----:B------:R-:W4:Y:S04]  /*14a0*/  LDL R46, [R1+0x844] ;  /* 0x00084400012e7983 */ /* 0x000f280000100800 */
[----:B------:R-:W0:Y:S04]  /*14b0*/  LDS.64 R30, [R33] ;  /* 0x00000000211e7984 */ /* 0x000e280000000a00 */
[----:B------:R-:W4:Y:S04]  /*14c0*/  LDL R45, [R1+0x840] ;  /* 0x00084000012d7983 */ /* 0x000f280000100800 */
[----:B------:R-:W4:Y:S04]  /*14d0*/  LDL R44, [R1+0x83c] ;  /* 0x00083c00012c7983 */ /* 0x000f280000100800 */
[----:B------:R-:W4:Y:S04]  /*14e0*/  LDL R43, [R1+0x838] ;  /* 0x00083800012b7983 */ /* 0x000f280000100800 */
[----:B------:R-:W4:Y:S04]  /*14f0*/  LDL R59, [R1+0x828] ;  /* 0x00082800013b7983 */ /* 0x000f280000100800 */
[----:B------:R-:W4:Y:S04]  /*1500*/  LDL R58, [R1+0x824] ;  /* 0x00082400013a7983 */ /* 0x000f280000100800 */
[----:B------:R-:W4:Y:S01]  /*1510*/  LDL R57, [R1+0x820] ;  /* 0x0008200001397983 */ /* 0x000f220000100800 */
[----:B0-----:R-:W-:-:S02]  /*1520*/  HADD2.F32 R37, -RZ, R30.H0_H0 ;  /* 0x2000001eff257230 */ /* 0x001fc40000004100 */
[----:B------:R-:W-:-:S03]  /*1530*/  HADD2.F32 R30, -RZ, R30.H1_H1 ;  /* 0x3000001eff1e7230 */ /* 0x000fc60000004100 */
[----:B--2---:R-:W-:Y:S02]  /*1540*/  FFMA R37, R42, R37, RZ ;  /* 0x000000252a257223 */ /* 0x004fe400000000ff */
[----:B------:R-:W2:Y:S02]  /*1550*/  LDL R42, [R1+0x834] ;  /* 0x00083400012a7983 */ /* 0x000ea40000100800 */
[----:B---3--:R-:W-:Y:S01]  /*1560*/  FFMA R30, R47, R30, R37 ;  /* 0x0000001e2f1e7223 */ /* 0x008fe20000000025 */
[--C-:B------:R-:W-:Y:S01]  /*1570*/  HADD2.F32 R37, -RZ, R31.reuse.H0_H0 ;  /* 0x2000001fff257230 */ /* 0x100fe20000004100 */
[----:B------:R-:W3:Y:S01]  /*1580*/  LDL R47, [R1+0x81c] ;  /* 0x00081c00012f7983 */ /* 0x000ee20000100800 */
[----:B------:R-:W-:-:S03]  /*1590*/  HADD2.F32 R31, -RZ, R31.H1_H1 ;  /* 0x3000001fff1f7230 */ /* 0x000fc60000004100 */
[----:B----4-:R-:W-:Y:S02]  /*15a0*/  FFMA R37, R41, R37, R30 ;  /* 0x0000002529257223 */ /* 0x010fe4000000001e */
[----:B------:R-:W4:Y:S02]  /*15b0*/  LDL R41, [R1+0x830] ;  /* 0x0008300001297983 */ /* 0x000f240000100800 */
[----:B------:R-:W-:Y:S02]  /*15c0*/  FFMA R37, R38, R31, R37 ;  /* 0x0000001f26257223 */ /* 0x000fe40000000025 */
[----:B------:R-:W0:Y:S02]  /*15d0*/  LDS.64 R30, [R33+0x8] ;  /* 0x00000800211e7984 */ /* 0x000e240000000a00 */
[----:B0-----:R-:W-:-:S05]  /*15e0*/  HADD2.F32 R38, -RZ, R30.H0_H0 ;  /* 0x2000001eff267230 */ /* 0x001fca0000004100 */
[----:B------:R-:W-:Y:S02]  /*15f0*/  FFMA R37, R40, R38, R37 ;  /* 0x0000002628257223 */ /* 0x000fe40000000025 */
[----:B------:R-:W3:Y:S01]  /*1600*/  LDL R40, [R1+0x82c] ;  /* 0x00082c0001287983 */ /* 0x000ee20000100800 */
[----:B------:R-:W-:-:S05]  /*1610*/  HADD2.F32 R30, -RZ, R30.H1_H1 ;  /* 0x3000001eff1e7230 */ /* 0x000fca0000004100 */
[----:B------:R-:W-:Y:S01]  /*1620*/  FFMA R30, R46, R30, R37 ;  /* 0x0000001e2e1e7223 */ /* 0x000fe20000000025 */
[--C-:B------:R-:W-:Y:S01]  /*1630*/  HADD2.F32 R37, -RZ, R31.reuse.H0_H0 ;  /* 0x2000001fff257230 */ /* 0x100fe20000004100 */
[----:B------:R-:W3:Y:S01]  /*1640*/  LDL R46, [R1+0x818] ;  /* 0x00081800012e7983 */ /* 0x000ee20000100800 */
[----:B------:R-:W-:-:S03]  /*1650*/  HADD2.F32 R31, -RZ, R31.H1_H1 ;  /* 0x3000001fff1f7230 */ /* 0x000fc60000004100 */
[----:B------:R-:W-:Y:S02]  /*1660*/  FFMA R37, R45, R37, R30 ;  /* 0x000000252d257223 */ /* 0x000fe4000000001e */
[----:B------:R-:W3:Y:S02]  /*1670*/  LDL R45, [R1+0x814] ;  /* 0x00081400012d7983 */ /* 0x000ee40000100800 */
[----:B------:R-:W-:Y:S02]  /*1680*/  FFMA R37, R44, R31, R37 ;  /* 0x0000001f2c257223 */ /* 0x000fe40000000025 */
[----:B------:R-:W0:Y:S04]  /*1690*/  LDS.64 R30, [R33+0x10] ;  /* 0x00001000211e7984 */ /* 0x000e280000000a00 */
[----:B------:R-:W3:Y:S01]  /*16a0*/  LDL R44, [R1+0x810] ;  /* 0x00081000012c7983 */ /* 0x000ee20000100800 */
[----:B0-----:R-:W-:-:S05]  /*16b0*/  HADD2.F32 R38, -RZ, R30.H0_H0 ;  /* 0x2000001eff267230 */ /* 0x001fca0000004100 */
[----:B------:R-:W-:Y:S02]  /*16c0*/  FFMA R37, R43, R38, R37 ;  /* 0x000000262b257223 */ /* 0x000fe40000000025 */
[----:B------:R-:W3:Y:S01]  /*16d0*/  LDL R43, [R1+0x80c] ;  /* 0x00080c00012b7983 */ /* 0x000ee20000100800 */
[----:B------:R-:W-:-:S05]  /*16e0*/  HADD2.F32 R30, -RZ, R30.H1_H1 ;  /* 0x3000001eff1e7230 */ /* 0x000fca0000004100 */
[----:B--2---:R-:W-:Y:S01]  /*16f0*/  FFMA R30, R42, R30, R37 ;  /* 0x0000001e2a1e7223 */ /* 0x004fe20000000025 */
[--C-:B------:R-:W-:Y:S01]  /*1700*/  HADD2.F32 R37, -RZ, R31.reuse.H0_H0 ;  /* 0x2000001fff257230 */ /* 0x100fe20000004100 */
[----:B------:R-:W2:Y:S01]  /*1710*/  LDL R42, [R1+0x808] ;  /* 0x00080800012a7983 */ /* 0x000ea20000100800 */
[----:B------:R-:W-:-:S03]  /*1720*/  HADD2.F32 R31, -RZ, R31.H1_H1 ;  /* 0x3000001fff1f7230 */ /* 0x000fc60000004100 */
[----:B----4-:R-:W-:Y:S02]  /*1730*/  FFMA R37, R41, R37, R30 ;  /* 0x0000002529257223 */ /* 0x010fe4000000001e */
[----:B------:R-:W4:Y:S02]  /*1740*/  LDL R41, [R1+0x804] ;  /* 0x0008040001297983 */ /* 0x000f240000100800 */
[----:B---3--:R-:W-:Y:S02]  /*1750*/  FFMA R37, R40, R31, R37 ;  /* 0x0000001f28257223 */ /* 0x008fe40000000025 */
[----:B------:R-:W3:Y:S04]  /*1760*/  LDL R40, [R1+0x800] ;  /* 0x0008000001287983 */ /* 0x000ee80000100800 */
[----:B------:R-:W0:Y:S02]  /*1770*/  LDS.64 R30, [R33+0x18] ;  /* 0x00001800211e7984 */ /* 0x000e240000000a00 */
[----:B0-----:R-:W-:-:S02]  /*1780*/  HADD2.F32 R38, -RZ, R30.H0_H0 ;  /* 0x2000001eff267230 */ /* 0x001fc40000004100 */
[----:B------:R-:W-:-:S03]  /*1790*/  HADD2.F32 R30, -RZ, R30.H1_H1 ;  /* 0x3000001eff1e7230 */ /* 0x000fc60000004100 */
[----:B------:R-:W-:-:S04]  /*17a0*/  FFMA R37, R59, R38, R37 ;  /* 0x000000263b257223 */ /* 0x000fc80000000025 */
[----:B------:R-:W-:Y:S01]  /*17b0*/  FFMA R30, R58, R30, R37 ;  /* 0x0000001e3a1e7223 */ /* 0x000fe20000000025 */
[--C-:B------:R-:W-:Y:S02]  /*17c0*/  HADD2.F32 R37, -RZ, R31.reuse.H0_H0 ;  /* 0x2000001fff257230 */ /* 0x100fe40000004100 */
[----:B------:R-:W-:-:S03]  /*17d0*/  HADD2.F32 R31, -RZ, R31.H1_H1 ;  /* 0x3000001fff1f7230 */ /* 0x000fc60000004100 */
[----:B------:R-:W-:-:S04]  /*17e0*/  FFMA R37, R57, R37, R30 ;  /* 0x0000002539257223 */ /* 0x000fc8000000001e */
[----:B------:R-:W-:Y:S02]  /*17f0*/  FFMA R37, R47, R31, R37 ;  /* 0x0000001f2f257223 */ /* 0x000fe40000000025 */
[----:B------:R-:W0:Y:S02]  /*1800*/  LDS.64 R30, [R33+0x20] ;  /* 0x00002000211e7984 */ /* 0x000e240000000a00 */
[--C-:B0-----:R-:W-:Y:S02]  /*1810*/  HADD2.F32 R38, -RZ, R30.reuse.H0_H0 ;  /* 0x2000001eff267230 */ /* 0x101fe40000004100 */
        /* <DEDUP_REMOVED lines=10> */
[----:B--2---:R-:W-:-:S04]  /*18c0*/  FFMA R37, R42, R38, R37 ;  /* 0x000000262a257223 */ /* 0x004fc80000000025 */
[----:B----4-:R-:W-:Y:S01]  /*18d0*/  FFMA R30, R41, R30, R37 ;  /* 0x0000001e291e7223 */ /* 0x010fe20000000025 */
[--C-:B------:R-:W-:Y:S02]  /*18e0*/  HADD2.F32 R37, -RZ, R31.reuse.H0_H0 ;  /* 0x2000001fff257230 */ /* 0x100fe40000004100 */
[----:B------:R-:W-:-:S03]  /*18f0*/  HADD2.F32 R31, -RZ, R31.H1_H1 ;  /* 0x3000001fff1f7230 */ /* 0x000fc60000004100 */
[----:B---3--:R-:W-:Y:S02]  /*1900*/  FFMA R37, R40, R37, R30 ;  /* 0x0000002528257223 */ /* 0x008fe4000000001e */
[----:B------:R-:W0:Y:S02]  /*1910*/  LDC R40, c[0x0][0x3a8] ;  /* 0x0000ea00ff287b82 */ /* 0x000e240000000800 */
[----:B------:R-:W-:Y:S02]  /*1920*/  FFMA R37, R61, R31, R37 ;  /* 0x0000001f3d257223 */ /* 0x000fe40000000025 */
[----:B------:R-:W1:Y:S02]  /*1930*/  LDS.64 R30, [R33+0x30] ;  /* 0x00003000211e7984 */ /* 0x000e640000000a00 */
[--C-:B-1----:R-:W-:Y:S02]  /*1940*/  HADD2.F32 R38, -RZ, R30.reuse.H0_H0 ;  /* 0x2000001eff267230 */ /* 0x102fe40000004100 */
[----:B------:R-:W-:-:S03]  /*1950*/  HADD2.F32 R30, -RZ, R30.H1_H1 ;  /* 0x3000001eff1e7230 */ /* 0x000fc60000004100 */
[----:B------:R-:W-:-:S04]  /*1960*/  FFMA R37, R60, R38, R37 ;  /* 0x000000263c257223 */ /* 0x000fc80000000025 */
[----:B------:R-:W-:Y:S01]  /*1970*/  FFMA R30, R56, R30, R37 ;  /* 0x0000001e381e7223 */ /* 0x000fe20000000025 */
[--C-:B------:R-:W-:Y:S02]  /*1980*/  HADD2.F32 R37, -RZ, R31.reuse.H0_H0 ;  /* 0x2000001fff257230 */ /* 0x100fe40000004100 */
[----:B------:R-:W-:-:S03]  /*1990*/  HADD2.F32 R31, -RZ, R31.H1_H1 ;  /* 0x3000001fff1f7230 */ /* 0x000fc60000004100 */
[----:B------:R-:W-:-:S04]  /*19a0*/  FFMA R37, R55, R37, R30 ;  /* 0x0000002537257223 */ /* 0x000fc8000000001e */
        /* <DEDUP_REMOVED lines=73> */
[----:B------:R-:W1:Y:S01]  /*1e40*/  LDS.64 R30, [R33+0x78] ;  /* 0x00007800211e7984 */ /* 0x000e620000000a00 */
[----:B------:R-:W-:Y:S01]  /*1e50*/  ISETP.LT.U32.AND P1, PT, R29, 0x3f, PT ;  /* 0x0000003f1d00780c */ /* 0x000fe20003f21070 */
[--C-:B-1----:R-:W-:Y:S02]  /*1e60*/  HADD2.F32 R33, -RZ, R30.reuse.H0_H0 ;  /* 0x2000001eff217230 */ /* 0x102fe40000004100 */
[----:B------:R-:W-:-:S03]  /*1e70*/  HADD2.F32 R30, -RZ, R30.H1_H1 ;  /* 0x3000001eff1e7230 */ /* 0x000fc60000004100 */
[----:B------:R-:W-:-:S04]  /*1e80*/  FFMA R33, R25, R33, R37 ;  /* 0x0000002119217223 */ /* 0x000fc80000000025 */
[----:B------:R-:W-:Y:S01]  /*1e90*/  FFMA R30, R26, R30, R33 ;  /* 0x0000001e1a1e7223 */ /* 0x000fe20000000021 */
[--C-:B------:R-:W-:Y:S02]  /*1ea0*/  HADD2.F32 R33, -RZ, R31.reuse.H0_H0 ;  /* 0x2000001fff217230 */ /* 0x100fe40000004100 */
[----:B------:R-:W-:-:S03]  /*1eb0*/  HADD2.F32 R31, -RZ, R31.H1_H1 ;  /* 0x3000001fff1f7230 */ /* 0x000fc60000004100 */
[----:B------:R-:W-:Y:S01]  /*1ec0*/  FFMA R30, R27, R33, R30 ;  /* 0x000000211b1e7223 */ /* 0x000fe2000000001e */
[----:B------:R-:W-:-:S03]  /*1ed0*/  LEA R33, R2, R29, 0x6 ;  /* 0x0000001d02217211 */ /* 0x000fc600078e30ff */
[----:B------:R-:W-:Y:S01]  /*1ee0*/  FFMA R30, R28, R31, R30 ;  /* 0x0000001f1c1e7223 */ /* 0x000fe2000000001e */
[C---:B------:R-:W-:Y:S02]  /*1ef0*/  IADD3 R37, PT, PT, R33.reuse, 0x1, RZ ;  /* 0x0000000121257810 */ /* 0x040fe40007ffe0ff */
[----:B------:R-:W-:Y:S01]  /*1f00*/  LEA R33, R33, R1, 0x2 ;  /* 0x0000000121217211 */ /* 0x000fe200078e10ff */
[----:B------:R-:W-:-:S05]  /*1f10*/  FMUL R30, R30, UR4 ;  /* 0x000000041e1e7c20 */ /* 0x000fca0008400000 */
[----:B------:R1:W-:Y:S01]  /*1f20*/  STL [R33], R30 ;  /* 0x0000001e21007387 */ /* 0x0003e20000100800 */
[----:B0-----:R-:W-:Y:S02]  /*1f30*/  ISETP.GE.AND P0, PT, R37, R40, PT ;  /* 0x000000282500720c */ /* 0x001fe40003f06270 */
[----:B-----5:R-:W-:Y:S02]  /*1f40*/  FMNMX R0, R30, R0, !PT ;  /* 0x000000001e007209 */ /* 0x020fe40007800000 */
[----:B------:R-:W-:-:S09]  /*1f50*/  IADD3 R29, PT, PT, R29, 0x1, RZ ;  /* 0x000000011d1d7810 */ /* 0x000fd20007ffe0ff */
[----:B-1----:R-:W-:Y:S05]  /*1f60*/  @!P0 BRA P1, `(.L_x_6) ;  /* 0xfffffff400348947 */ /* 0x002fea000083ffff */
.L_x_5:
[----:B------:R-:W-:Y:S05]  /*1f70*/  BSYNC.RECONVERGENT B1 ;  /* 0x0000000000017941 */ /* 0x000fea0003800200 */
.L_x_4:
[----:B------:R-:W0:Y:S01]  /*1f80*/  LDC R30, c[0x0][0x3a8] ;  /* 0x0000ea00ff1e7b82 */ /* 0x000e220000000800 */
[----:B------:R-:W-:Y:S02]  /*1f90*/  IADD3 R2, PT, PT, R2, 0x1, RZ ;  /* 0x0000000102027810 */ /* 0x000fe40007ffe0ff */
[----:B0-----:R-:W-:-:S04]  /*1fa0*/  IADD3 R29, PT, PT, R30, 0x3f, RZ ;  /* 0x0000003f1e1d7810 */ /* 0x001fc80007ffe0ff */
[----:B------:R-:W-:-:S04]  /*1fb0*/  SHF.R.U32.HI R29, RZ, 0x6, R29 ;  /* 0x00000006ff1d7819 */ /* 0x000fc8000001161d */
[----:B------:R-:W-:-:S13]  /*1fc0*/  ISETP.NE.AND P0, PT, R2, R29, PT ;  /* 0x0000001d0200720c */ /* 0x000fda0003f05270 */
[----:B------:R-:W-:Y:S05]  /*1fd0*/  @P0 BRA `(.L_x_7) ;  /* 0xffffffec002c0947 */ /* 0x000fea000383ffff */
[C---:B------:R-:W-:Y:S01]  /*1fe0*/  ISETP.GE.U32.AND P3, PT, R30.reuse, 0x10, PT ;  /* 0x000000101e00780c */ /* 0x040fe20003f66070 */
[----:B------:R-:W-:Y:S01]  /*1ff0*/  HFMA2 R2, -RZ, RZ, 0, 0 ;  /* 0x00000000ff027431 */ /* 0x000fe200000001ff */
[----:B------:R-:W-:Y:S02]  /*2000*/  LOP3.LUT R3, R30, 0x7ffffff0, RZ, 0xc0, !PT ;  /* 0x7ffffff01e037812 */ /* 0x000fe400078ec0ff */
[----:B------:R-:W-:-:S09]  /*2010*/  MOV R21, RZ ;  /* 0x000000ff00157202 */ /* 0x000fd20000000f00 */
[----:B------:R-:W-:Y:S05]  /*2020*/  @!P3 BRA `(.L_x_8) ;  /* 0x000000080004b947 */ /* 0x000fea0003800000 */
[----:B------:R-:W-:Y:S01]  /*2030*/  BSSY.RECONVERGENT B1, `(.L_x_9) ;  /* 0x000007f000017945 */ /* 0x000fe20003800200 */
[----:B------:R-:W-:Y:S02]  /*2040*/  MOV R21, RZ ;  /* 0x000000ff00157202 */ /* 0x000fe40000000f00 */
[----:B------:R-:W-:-:S07]  /*2050*/  MOV R2, RZ ;  /* 0x000000ff00027202 */ /* 0x000fce0000000f00 */
.L_x_10:
[----:B0-----:R-:W-:-:S05]  /*2060*/  LEA R20, R2, R1, 0x2 ;  /* 0x0000000102147211 */ /* 0x001fca00078e10ff */
[----:B------:R-:W2:Y:S04]  /*2070*/  LDL.128 R8, [R20] ;  /* 0x0000000014087983 */ /* 0x000ea80000100c00 */
[----:B------:R-:W3:Y:S04]  /*2080*/  LDL.128 R16, [R20+0x10] ;  /* 0x0000100014107983 */ /* 0x000ee80000100c00 */
[----:B------:R-:W4:Y:S04]  /*2090*/  LDL.128 R12, [R20+0x20] ;  /* 0x00002000140c7983 */ /* 0x000f280000100c00 */
[----:B------:R-:W4:Y:S01]  /*20a0*/  LDL.128 R4, [R20+0x30] ;  /* 0x0000300014047983 */ /* 0x000f220000100c00 */
[----:B------:R-:W-:Y:S01]  /*20b0*/  IADD3 R2, PT, PT, R2, 0x10, RZ ;  /* 0x0000001002027810 */ /* 0x000fe20007ffe0ff */
[C---:B--2--5:R-:W-:Y:S01]  /*20c0*/  FADD R8, -R0.reuse, R8 ;  /* 0x0000000800087221 */ /* 0x064fe20000000100 */
[C---:B------:R-:W-:Y:S01]  /*20d0*/  FADD R9, -R0.reuse, R9 ;  /* 0x0000000900097221 */ /* 0x040fe20000000100 */
[C---:B------:R-:W-:Y:S01]  /*20e0*/  FADD R10, -R0.reuse, R10 ;  /* 0x0000000a000a7221 */ /* 0x040fe20000000100 */
[----:B------:R-:W-:Y:S01]  /*20f0*/  FADD R11, -R0, R11 ;  /* 0x0000000b000b7221 */ /* 0x000fe20000000100 */
[----:B------:R-:W-:Y:S01]  /*2100*/  FMUL R8, R8, 1.4426950216293334961 ;  /* 0x3fb8aa3b08087820 */ /* 0x000fe20000400000 */
[----:B------:R-:W-:Y:S01]  /*2110*/  FMUL R9, R9, 1.4426950216293334961 ;  /* 0x3fb8aa3b09097820 */ /* 0x000fe20000400000 */
[----:B------:R-:W-:Y:S01]  /*2120*/  FMUL R10, R10, 1.4426950216293334961 ;  /* 0x3fb8aa3b0a0a7820 */ /* 0x000fe20000400000 */
[----:B------:R-:W-:Y:S01]  /*2130*/  FMUL R11, R11, 1.4426950216293334961 ;  /* 0x3fb8aa3b0b0b7820 */ /* 0x000fe20000400000 */
[----:B---3--:R-:W-:Y:S01]  /*2140*/  FADD R16, -R0, R16 ;  /* 0x0000001000107221 */ /* 0x008fe20000000100 */
[----:B------:R-:W-:Y:S01]  /*2150*/  FSETP.GEU.AND P1, PT, R8, -126, PT ;  /* 0xc2fc00000800780b */ /* 0x000fe20003f2e000 */
[C---:B------:R-:W-:Y:S01]  /*2160*/  FADD R17, -R0.reuse, R17 ;  /* 0x0000001100117221 */ /* 0x040fe20000000100 */
[----:B------:R-:W-:Y:S01]  /*2170*/  FSETP.GEU.AND P2, PT, R9, -126, PT ;  /* 0xc2fc00000900780b */ /* 0x000fe20003f4e000 */
[----:B------:R-:W-:Y:S01]  /*2180*/  FADD R18, -R0, R18 ;  /* 0x0000001200127221 */ /* 0x000fe20000000100 */
[----:B------:R-:W-:Y:S01]  /*2190*/  FSETP.GEU.AND P4, PT, R10, -126, PT ;  /* 0xc2fc00000a00780b */ /* 0x000fe20003f8e000 */
[C---:B------:R-:W-:Y:S01]  /*21a0*/  FADD R19, -R0.reuse, R19 ;  /* 0x0000001300137221 */ /* 0x040fe20000000100 */
[----:B------:R-:W-:Y:S01]  /*21b0*/  FSETP.GEU.AND P5, PT, R11, -126, PT ;  /* 0xc2fc00000b00780b */ /* 0x000fe20003fae000 */
[C---:B----4-:R-:W-:Y:S01]  /*21c0*/  FADD R12, -R0.reuse, R12 ;  /* 0x0000000c000c7221 */ /* 0x050fe20000000100 */
[----:B------:R-:W-:Y:S01]  /*21d0*/  FADD R13, -R0, R13 ;  /* 0x0000000d000d7221 */ /* 0x000fe20000000100 */
[----:B------:R-:W-:Y:S01]  /*21e0*/  FMUL R16, R16, 1.4426950216293334961 ;  /* 0x3fb8aa3b10107820 */ /* 0x000fe20000400000 */
[----:B------:R-:W-:Y:S01]  /*21f0*/  FMUL R17, R17, 1.4426950216293334961 ;  /* 0x3fb8aa3b11117820 */ /* 0x000fe20000400000 */
[----:B------:R-:W-:Y:S01]  /*2200*/  FMUL R18, R18, 1.4426950216293334961 ;  /* 0x3fb8aa3b12127820 */ /* 0x000fe20000400000 */
[----:B------:R-:W-:Y:S01]  /*2210*/  FMUL R19, R19, 1.4426950216293334961 ;  /* 0x3fb8aa3b13137820 */ /* 0x000fe20000400000 */
[----:B------:R-:W-:Y:S01]  /*2220*/  @!P1 FMUL R8, R8, 0.5 ;  /* 0x3f00000008089820 */ /* 0x000fe20000400000 */
[----:B------:R-:W-:Y:S01]  /*2230*/  FMUL R12, R12, 1.4426950216293334961 ;  /* 0x3fb8aa3b0c0c7820 */ /* 0x000fe20000400000 */
[----:B------:R-:W-:Y:S01]  /*2240*/  @!P2 FMUL R9, R9, 0.5 ;  /* 0x3f0000000909a820 */ /* 0x000fe20000400000 */
[----:B------:R-:W-:Y:S01]  /*2250*/  FMUL R13, R13, 1.4426950216293334961 ;  /* 0x3fb8aa3b0d0d7820 */ /* 0x000fe20000400000 */
[----:B------:R-:W-:Y:S01]  /*2260*/  @!P4 FMUL R10, R10, 0.5 ;  /* 0x3f0000000a0ac820 */ /* 0x000fe20000400000 */
[----:B------:R-:W-:Y:S01]  /*2270*/  FSETP.GEU.AND P6, PT, R16, -126, PT ;  /* 0xc2fc00001000780b */ /* 0x000fe20003fce000 */
[----:B------:R-:W-:Y:S01]  /*2280*/  @!P5 FMUL R11, R11, 0.5 ;  /* 0x3f0000000b0bd820 */ /* 0x000fe20000400000 */
[----:B------:R-:W0:Y:S01]  /*2290*/  MUFU.EX2 R8, R8 ;  /* 0x0000000800087308 */ /* 0x000e220000000800 */
[----:B------:R-:W-:Y:S01]  /*22a0*/  FSETP.GEU.AND P0, PT, R17, -126, PT ;  /* 0xc2fc00001100780b */ /* 0x000fe20003f0e000 */
[C---:B------:R-:W-:Y:S01]  /*22b0*/  FADD R14, -R0.reuse, R14 ;  /* 0x0000000e000e7221 */ /* 0x040fe20000000100 */
[C---:B------:R-:W-:Y:S01]  /*22c0*/  FADD R15, -R0.reuse, R15 ;  /* 0x0000000f000f7221 */ /* 0x040fe20000000100 */
[C---:B------:R-:W-:Y:S01]  /*22d0*/  FADD R4, -R0.reuse, R4 ;  /* 0x0000000400047221 */ /* 0x040fe20000000100 */
[C---:B------:R-:W-:Y:S01]  /*22e0*/  FADD R5, -R0.reuse, R5 ;  /* 0x0000000500057221 */ /* 0x040fe20000000100 */
[C---:B------:R-:W-:Y:S01]  /*22f0*/  FADD R6, -R0.reuse, R6 ;  /* 0x0000000600067221 */ /* 0x040fe20000000100 */
[----:B------:R-:W-:Y:S01]  /*2300*/  FADD R7, -R0, R7 ;  /* 0x0000000700077221 */ /* 0x000fe20000000100 */
[----:B------:R-:W1:Y:S01]  /*2310*/  MUFU.EX2 R9, R9 ;  /* 0x0000000900097308 */ /* 0x000e620000000800 */
[----:B------:R-:W-:Y:S01]  /*2320*/  FMUL R14, R14, 1.4426950216293334961 ;  /* 0x3fb8aa3b0e0e7820 */ /* 0x000fe20000400000 */
[----:B------:R-:W-:Y:S01]  /*2330*/  FMUL R15, R15, 1.4426950216293334961 ;  /* 0x3fb8aa3b0f0f7820 */ /* 0x000fe20000400000 */
[----:B------:R-:W-:Y:S01]  /*2340*/  @!P6 FMUL R16, R16, 0.5 ;  /* 0x3f0000001010e820 */ /* 0x000fe20000400000 */
[----:B------:R-:W-:Y:S01]  /*2350*/  FMUL R4, R4, 1.4426950216293334961 ;  /* 0x3fb8aa3b04047820 */ /* 0x000fe20000400000 */
[----:B------:R-:W-:Y:S01]  /*2360*/  FMUL R5, R5, 1.4426950216293334961 ;  /* 0x3fb8aa3b05057820 */ /* 0x000fe20000400000 */
[----:B------:R-:W-:Y:S01]  /*2370*/  @!P0 FMUL R17, R17, 0.5 ;  /* 0x3f00000011118820 */ /* 0x000fe20000400000 */
[----:B------:R-:W-:Y:S01]  /*2380*/  FMUL R23, R6, 1.4426950216293334961 ;  /* 0x3fb8aa3b06177820 */ /* 0x000fe20000400000 */
[----:B------:R-:W2:Y:S01]  /*2390*/  MUFU.EX2 R10, R10 ;  /* 0x0000000a000a7308 */ /* 0x000ea20000000800 */
[----:B0-----:R-:W-:Y:S01]  /*23a0*/  @!P1 FMUL R8, R8, R8 ;  /* 0x0000000808089220 */ /* 0x001fe20000400000 */
[----:B------:R-:W-:Y:S01]  /*23b0*/  FSETP.GEU.AND P1, PT, R18, -126, PT ;  /* 0xc2fc00001200780b */ /* 0x000fe20003f2e000 */
[----:B------:R-:W-:-:S02]  /*23c0*/  FMUL R24, R7, 1.4426950216293334961 ;  /* 0x3fb8aa3b07187820 */ /* 0x000fc40000400000 */
[----:B------:R-:W-:-:S03]  /*23d0*/  FADD R6, R8, R21 ;  /* 0x0000001508067221 */ /* 0x000fc60000000000 */
[----:B------:R-:W0:Y:S01]  /*23e0*/  MUFU.EX2 R11, R11 ;  /* 0x0000000b000b7308 */ /* 0x000e220000000800 */
[----:B-1----:R-:W-:Y:S01]  /*23f0*/  @!P2 FMUL R9, R9, R9 ;  /* 0x000000090909a220 */ /* 0x002fe20000400000 */
[----:B------:R-:W-:-:S03]  /*2400*/  FSETP.GEU.AND P2, PT, R19, -126, PT ;  /* 0xc2fc00001300780b */ /* 0x000fc60003f4e000 */
[----:B------:R-:W-:Y:S02]  /*2410*/  FADD R7, R6, R9 ;  /* 0x0000000906077221 */ /* 0x000fe40000000000 */
[----:B------:R-:W-:Y:S01]  /*2420*/  @!P1 FMUL R18, R18, 0.5 ;  /* 0x3f00000012129820 */ /* 0x000fe20000400000 */
[----:B------:R-:W1:Y:S01]  /*2430*/  MUFU.EX2 R16, R16 ;  /* 0x0000001000107308 */ /* 0x000e620000000800 */
[----:B--2---:R-:W-:Y:S01]  /*2440*/  @!P4 FMUL R10, R10, R10 ;  /* 0x0000000a0a0ac220 */ /* 0x004fe20000400000 */
[----:B------:R-:W-:-:S03]  /*2450*/  FSETP.GEU.AND P4, PT, R12, -126, PT ;  /* 0xc2fc00000c00780b */ /* 0x000fc60003f8e000 */
[----:B------:R-:W-:Y:S02]  /*2460*/  FADD R6, R7, R10 ;  /* 0x0000000a07067221 */ /* 0x000fe40000000000 */
[----:B------:R-:W-:Y:S01]  /*2470*/  @!P2 FMUL R19, R19, 0.5 ;  /* 0x3f0000001313a820 */ /* 0x000fe20000400000 */
[----:B------:R-:W2:Y:S01]  /*2480*/  MUFU.EX2 R17, R17 ;  /* 0x0000001100117308 */ /* 0x000ea20000000800 */
[----:B0-----:R-:W-:Y:S01]  /*2490*/  @!P5 FMUL R11, R11, R11 ;  /* 0x0000000b0b0bd220 */ /* 0x001fe20000400000 */
[----:B------:R-:W-:-:S03]  /*24a0*/  FSETP.GEU.AND P5, PT, R13, -126, PT ;  /* 0xc2fc00000d00780b */ /* 0x000fc60003fae000 */
[----:B------:R-:W-:Y:S01]  /*24b0*/  FADD R7, R6, R11 ;  /* 0x0000000b06077221 */ /* 0x000fe20000000000 */
[----:B------:R0:W-:Y:S01]  /*24c0*/  STL.128 [R20], R8 ;  /* 0x0000000814007387 */ /* 0x0001e20000100c00 */
[----:B------:R-:W-:Y:S01]  /*24d0*/  @!P4 FMUL R12, R12, 0.5 ;  /* 0x3f0000000c0cc820 */ /* 0x000fe20000400000 */
[----:B------:R-:W3:Y:S01]  /*24e0*/  MUFU.EX2 R18, R18 ;  /* 0x0000001200127308 */ /* 0x000ee20000000800 */
        /* <DEDUP_REMOVED lines=10> */
[----:B---3--:R-:W-:Y:S01]  /*2590*/  @!P1 FMUL R18, R18, R18 ;  /* 0x0000001212129220 */ /* 0x008fe20000400000 */
[----:B------:R-:W-:-:S03]  /*25a0*/  FSETP.GEU.AND P1, PT, R4, -126, PT ;  /* 0xc2fc00000400780b */ /* 0x000fc60003f2e000 */
[----:B------:R-:W-:Y:S02]  /*25b0*/  FADD R22, R21, R18 ;  /* 0x0000001215167221 */ /* 0x000fe40000000000 */
[----:B------:R-:W-:Y:S01]  /*25c0*/  @!P0 FMUL R15, R15, 0.5 ;  /* 0x3f0000000f0f8820 */ /* 0x000fe20000400000 */
[----:B------:R-:W3:Y:S01]  /*25d0*/  MUFU.EX2 R13, R13 ;  /* 0x0000000d000d7308 */ /* 0x000ee20000000800 */
[----:B-1----:R-:W-:Y:S01]  /*25e0*/  @!P2 FMUL R19, R19, R19 ;  /* 0x000000131313a220 */ /* 0x002fe20000400000 */
[----:B------:R-:W-:-:S03]  /*25f0*/  FSETP.GEU.AND P2, PT, R5, -126, PT ;  /* 0xc2fc00000500780b */ /* 0x000fc60003f4e000 */
[----:B------:R-:W-:Y:S01]  /*2600*/  FADD R21, R22, R19 ;  /* 0x0000001316157221 */ /* 0x000fe20000000000 */
[----:B------:R0:W-:Y:S01]  /*2610*/  STL.128 [R20+0x10], R16 ;  /* 0x0000101014007387 */ /* 0x0001e20000100c00 */
        /* <DEDUP_REMOVED lines=12> */
[----:B-1----:R-:W-:-:S04]  /*26e0*/  @!P6 FMUL R14, R14, R14 ;  /* 0x0000000e0e0ee220 */ /* 0x002fc80000400000 */
[----:B------:R-:W-:Y:S02]  /*26f0*/  FADD R22, R21, R14 ;  /* 0x0000000e15167221 */ /* 0x000fe40000000000 */
[----:B------:R-:W-:Y:S01]  /*2700*/  @!P5 FMUL R24, R24, 0.5 ;  /* 0x3f0000001818d820 */ /* 0x000fe20000400000 */
[----:B------:R-:W1:Y:S01]  /*2710*/  MUFU.EX2 R5, R5 ;  /* 0x0000000500057308 */ /* 0x000e620000000800 */
[----:B--2---:R-:W-:Y:S01]  /*2720*/  @!P0 FMUL R15, R15, R15 ;  /* 0x0000000f0f0f8220 */ /* 0x004fe20000400000 */
[----:B------:R-:W-:-:S03]  /*2730*/  ISETP.NE.AND P0, PT, R2, R3, PT ;  /* 0x000000030200720c */ /* 0x000fc60003f05270 */
[----:B------:R-:W-:Y:S01]  /*2740*/  FADD R21, R22, R15 ;  /* 0x0000000f16157221 */ /* 0x000fe20000000000 */
[----:B------:R0:W-:Y:S02]  /*2750*/  STL.128 [R20+0x20], R12 ;  /* 0x0000200c14007387 */ /* 0x0001e40000100c00 */
[----:B------:R-:W2:Y:S01]  /*2760*/  MUFU.EX2 R6, R23 ;  /* 0x0000001700067308 */ /* 0x000ea20000000800 */
[----:B---3--:R-:W-:-:S04]  /*2770*/  @!P1 FMUL R4, R4, R4 ;  /* 0x0000000404049220 */ /* 0x008fc80000400000 */
[----:B------:R-:W-:-:S03]  /*2780*/  FADD R22, R21, R4 ;  /* 0x0000000415167221 */ /* 0x000fc60000000000 */
[----:B------:R-:W3:Y:S01]  /*2790*/  MUFU.EX2 R7, R24 ;  /* 0x0000001800077308 */ /* 0x000ee20000000800 */
[----:B-1----:R-:W-:-:S04]  /*27a0*/  @!P2 FMUL R5, R5, R5 ;  /* 0x000000050505a220 */ /* 0x002fc80000400000 */
[----:B------:R-:W-:Y:S01]  /*27b0*/  FADD R21, R22, R5 ;  /* 0x0000000516157221 */ /* 0x000fe20000000000 */
[----:B--2---:R-:W-:-:S04]  /*27c0*/  @!P4 FMUL R6, R6, R6 ;  /* 0x000000060606c220 */ /* 0x004fc80000400000 */
[----:B------:R-:W-:Y:S01]  /*27d0*/  FADD R22, R21, R6 ;  /* 0x0000000615167221 */ /* 0x000fe20000000000 */
[----:B---3--:R-:W-:-:S04]  /*27e0*/  @!P5 FMUL R7, R7, R7 ;  /* 0x000000070707d220 */ /* 0x008fc80000400000 */
[----:B------:R-:W-:Y:S01]  /*27f0*/  FADD R21, R22, R7 ;  /* 0x0000000716157221 */ /* 0x000fe20000000000 */
[----:B------:R0:W-:Y:S01]  /*2800*/  STL.128 [R20+0x30], R4 ;  /* 0x0000300414007387 */ /* 0x0001e20000100c00 */
[----:B------:R-:W-:Y:S05]  /*2810*/  @P0 BRA `(.L_x_10) ;  /* 0xfffffff800100947 */ /* 0x000fea000383ffff */
[----:B------:R-:W-:Y:S05]  /*2820*/  BSYNC.RECONVERGENT B1 ;  /* 0x0000000000017941 */ /* 0x000fea0003800200 */
.L_x_9:
[----:B------:R-:W-:-:S07]  /*2830*/  MOV R2, R3 ;  /* 0x0000000300027202 */ /* 0x000fce0000000f00 */
.L_x_8:
[----:B0-----:R-:W0:Y:S02]  /*2840*/  LDC R4, c[0x0][0x3a8] ;  /* 0x0000ea00ff047b82 */ /* 0x001e240000000800 */
[C---:B0-----:R-:W-:Y:S02]  /*2850*/  LOP3.LUT P0, RZ, R4.reuse, 0xf, RZ, 0xc0, !PT ;  /* 0x0000000f04ff7812 */ /* 0x041fe4000780c0ff */
[C---:B------:R-:W-:Y:S02]  /*2860*/  LOP3.LUT R23, R4.reuse, 0xf, RZ, 0xc0, !PT ;  /* 0x0000000f04177812 */ /* 0x040fe400078ec0ff */
[C---:B------:R-:W-:Y:S02]  /*2870*/  LOP3.LUT R22, R4.reuse, 0x7, RZ, 0xc0, !PT ;  /* 0x0000000704167812 */ /* 0x040fe400078ec0ff */
[----:B------:R-:W-:Y:S02]  /*2880*/  LOP3.LUT R20, R4, 0x3, RZ, 0xc0, !PT ;  /* 0x0000000304147812 */ /* 0x000fe400078ec0ff */
[----:B------:R-:W-:-:S02]  /*2890*/  IADD3 R25, PT, PT, R23, -0x1, RZ ;  /* 0xffffffff17197810 */ /* 0x000fc40007ffe0ff */
[----:B------:R-:W-:-:S03]  /*28a0*/  IADD3 R24, PT, PT, R22, -0x1, RZ ;  /* 0xffffffff16187810 */ /* 0x000fc60007ffe0ff */
[----:B------:R-:W-:Y:S05]  /*28b0*/  @!P0 BRA `(.L_x_11) ;  /* 0x0000000800608947 */ /* 0x000fea0003800000 */
[----:B------:R-:W-:Y:S02]  /*28c0*/  ISETP.GE.U32.AND P1, PT, R25, 0x7, PT ;  /* 0x000000071900780c */ /* 0x000fe40003f26070 */
[----:B------:R-:W-:-:S11]  /*28d0*/  ISETP.NE.AND P0, PT, R22, RZ, PT ;  /* 0x000000ff1600720c */ /* 0x000fd60003f05270 */
[----:B------:R-:W-:Y:S05]  /*28e0*/  @!P1 BRA `(.L_x_12) ;  /* 0x0000000400289947 */ /* 0x000fea0003800000 */
[----:B------:R-:W-:-:S05]  /*28f0*/  LEA R4, R2, R1, 0x2 ;  /* 0x0000000102047211 */ /* 0x000fca00078e10ff */
[----:B------:R-:W2:Y:S04]  /*2900*/  LDL R7, [R4+0x4] ;  /* 0x0000040004077983 */ /* 0x000ea80000100800 */
[----:B------:R-:W3:Y:S04]  /*2910*/  LDL R5, [R4] ;  /* 0x0000000004057983 */ /* 0x000ee80000100800 */
[----:B------:R-:W4:Y:S04]  /*2920*/  LDL R11, [R4+0x8] ;  /* 0x00000800040b7983 */ /* 0x000f280000100800 */
[----:B------:R-:W4:Y:S04]  /*2930*/  LDL R13, [R4+0xc] ;  /* 0x00000c00040d7983 */ /* 0x000f280000100800 */
[----:B------:R-:W4:Y:S04]  /*2940*/  LDL R9, [R4+0x10] ;  /* 0x0000100004097983 */ /* 0x000f280000100800 */
[----:B------:R-:W4:Y:S04]  /*2950*/  LDL R15, [R4+0x14] ;  /* 0x00001400040f7983 */ /* 0x000f280000100800 */
[----:B------:R-:W4:Y:S04]  /*2960*/  LDL R17, [R4+0x18] ;  /* 0x0000180004117983 */ /* 0x000f280000100800 */
[----:B------:R-:W4:Y:S01]  /*2970*/  LDL R19, [R4+0x1c] ;  /* 0x00001c0004137983 */ /* 0x000f220000100800 */
[----:B------:R-:W-:Y:S01]  /*2980*/  IADD3 R2, PT, PT, R2, 0x8, RZ ;  /* 0x0000000802027810 */ /* 0x000fe20007ffe0ff */
[C---:B--2--5:R-:W-:Y:S01]  /*2990*/  FADD R6, -R0.reuse, R7 ;  /* 0x0000000700067221 */ /* 0x064fe20000000100 */
[C---:B---3--:R-:W-:Y:S01]  /*29a0*/  FADD R5, -R0.reuse, R5 ;  /* 0x0000000500057221 */ /* 0x048fe20000000100 */
[----:B----4-:R-:W-:-:S03]  /*29b0*/  FADD R7, -R0, R11 ;  /* 0x0000000b00077221 */ /* 0x010fc60000000100 */
[----:B------:R-:W-:Y:S01]  /*29c0*/  FMUL R5, R5, 1.4426950216293334961 ;  /* 0x3fb8aa3b05057820 */ /* 0x000fe20000400000 */
[----:B------:R-:W-:Y:S01]  /*29d0*/  FMUL R6, R6, 1.4426950216293334961 ;  /* 0x3fb8aa3b06067820 */ /* 0x000fe20000400000 */
[----:B------:R-:W-:-:S03]  /*29e0*/  FMUL R7, R7, 1.4426950216293334961 ;  /* 0x3fb8aa3b07077820 */ /* 0x000fc60000400000 */
[----:B------:R-:W-:Y:S02]  /*29f0*/  FSETP.GEU.AND P2, PT, R5, -126, PT ;  /* 0xc2fc00000500780b */ /* 0x000fe40003f4e000 */
[----:B------:R-:W-:Y:S02]  /*2a00*/  FSETP.GEU.AND P6, PT, R6, -126, PT ;  /* 0xc2fc00000600780b */ /* 0x000fe40003fce000 */
[----:B------:R-:W-:-:S09]  /*2a10*/  FSETP.GEU.AND P5, PT, R7, -126, PT ;  /* 0xc2fc00000700780b */ /* 0x000fd20003fae000 */
[----:B------:R-:W-:Y:S02]  /*2a20*/  @!P2 FMUL R5, R5, 0.5 ;  /* 0x3f0000000505a820 */ /* 0x000fe40000400000 */
[----:B------:R-:W-:Y:S02]  /*2a30*/  @!P6 FMUL R6, R6, 0.5 ;  /* 0x3f0000000606e820 */ /* 0x000fe40000400000 */
[----:B------:R-:W-:Y:S02]  /*2a40*/  @!P5 FMUL R7, R7, 0.5 ;  /* 0x3f0000000707d820 */ /* 0x000fe40000400000 */
[----:B------:R-:W0:Y:S08]  /*2a50*/  MUFU.EX2 R5, R5 ;  /* 0x0000000500057308 */ /* 0x000e300000000800 */
[----:B------:R-:W1:Y:S08]  /*2a60*/  MUFU.EX2 R6, R6 ;  /* 0x0000000600067308 */ /* 0x000e700000000800 */
[----:B------:R-:W2:Y:S01]  /*2a70*/  MUFU.EX2 R7, R7 ;  /* 0x0000000700077308 */ /* 0x000ea20000000800 */
[C---:B------:R-:W-:Y:S01]  /*2a80*/  FADD R8, -R0.reuse, R13 ;  /* 0x0000000d00087221 */ /* 0x040fe20000000100 */
[C---:B------:R-:W-:Y:S01]  /*2a90*/  FADD R9, -R0.reuse, R9 ;  /* 0x0000000900097221 */ /* 0x040fe20000000100 */
[C---:B------:R-:W-:Y:S01]  /*2aa0*/  FADD R10, -R0.reuse, R15 ;  /* 0x0000000f000a7221 */ /* 0x040fe20000000100 */
[C---:B------:R-:W-:Y:S01]  /*2ab0*/  FADD R11, -R0.reuse, R17 ;  /* 0x00000011000b7221 */ /* 0x040fe20000000100 */
[----:B------:R-:W-:Y:S01]  /*2ac0*/  FADD R12, -R0, R19 ;  /* 0x00000013000c7221 */ /* 0x000fe20000000100 */
[----:B------:R-:W-:Y:S01]  /*2ad0*/  FMUL R8, R8, 1.4426950216293334961 ;  /* 0x3fb8aa3b08087820 */ /* 0x000fe20000400000 */
[----:B------:R-:W-:Y:S01]  /*2ae0*/  FMUL R9, R9, 1.4426950216293334961 ;  /* 0x3fb8aa3b09097820 */ /* 0x000fe20000400000 */
[----:B------:R-:W-:Y:S01]  /*2af0*/  FMUL R10, R10, 1.4426950216293334961 ;  /* 0x3fb8aa3b0a0a7820 */ /* 0x000fe20000400000 */
[----:B------:R-:W-:Y:S01]  /*2b00*/  FMUL R11, R11, 1.4426950216293334961 ;  /* 0x3fb8aa3b0b0b7820 */ /* 0x000fe20000400000 */
[----:B------:R-:W-:Y:S01]  /*2b10*/  FMUL R12, R12, 1.4426950216293334961 ;  /* 0x3fb8aa3b0c0c7820 */ /* 0x000fe20000400000 */
[----:B0-----:R-:W-:Y:S01]  /*2b20*/  @!P2 FMUL R5, R5, R5 ;  /* 0x000000050505a220 */ /* 0x001fe20000400000 */
[----:B-1----:R-:W-:Y:S01]  /*2b30*/  @!P6 FMUL R6, R6, R6 ;  /* 0x000000060606e220 */ /* 0x002fe20000400000 */
[----:B------:R-:W-:-:S02]  /*2b40*/  FSETP.GEU.AND P1, PT, R8, -126, PT ;  /* 0xc2fc00000800780b */ /* 0x000fc40003f2e000 */
[----:B------:R-:W-:Y:S01]  /*2b50*/  FSETP.GEU.AND P4, PT, R9, -126, PT ;  /* 0xc2fc00000900780b */ /* 0x000fe20003f8e000 */
[----:B--2---:R-:W-:Y:S01]  /*2b60*/  @!P5 FMUL R7, R7, R7 ;  /* 0x000000070707d220 */ /* 0x004fe20000400000 */
[----:B------:R-:W-:Y:S02]  /*2b70*/  FSETP.GEU.AND P2, PT, R10, -126, PT ;  /* 0xc2fc00000a00780b */ /* 0x000fe40003f4e000 */
[----:B------:R-:W-:Y:S02]  /*2b80*/  FSETP.GEU.AND P6, PT, R11, -126, PT ;  /* 0xc2fc00000b00780b */ /* 0x000fe40003fce000 */
[----:B------:R-:W-:-:S05]  /*2b90*/  FSETP.GEU.AND P5, PT, R12, -126, PT ;  /* 0xc2fc00000c00780b */ /* 0x000fca0003fae000 */
[----:B------:R-:W-:Y:S02]  /*2ba0*/  @!P1 FMUL R8, R8, 0.5 ;  /* 0x3f00000008089820 */ /* 0x000fe40000400000 */
[----:B------:R-:W-:Y:S02]  /*2bb0*/  @!P4 FMUL R9, R9, 0.5 ;  /* 0x3f0000000909c820 */ /* 0x000fe40000400000 */
[----:B------:R-:W-:Y:S02]  /*2bc0*/  @!P2 FMUL R10, R10, 0.5 ;  /* 0x3f0000000a0aa820 */ /* 0x000fe40000400000 */
[----:B------:R-:W-:Y:S02]  /*2bd0*/  @!P6 FMUL R11, R11, 0.5 ;  /* 0x3f0000000b0be820 */ /* 0x000fe40000400000 */
[----:B------:R-:W-:Y:S01]  /*2be0*/  @!P5 FMUL R12, R12, 0.5 ;  /* 0x3f0000000c0cd820 */ /* 0x000fe20000400000 */
[----:B------:R-:W0:Y:S08]  /*2bf0*/  MUFU.EX2 R8, R8 ;  /* 0x0000000800087308 */ /* 0x000e300000000800 */
[----:B------:R-:W1:Y:S08]  /*2c00*/  MUFU.EX2 R9, R9 ;  /* 0x0000000900097308 */ /* 0x000e700000000800 */
[----:B------:R-:W2:Y:S08]  /*2c10*/  MUFU.EX2 R10, R10 ;  /* 0x0000000a000a7308 */ /* 0x000eb00000000800 */
[----:B------:R-:W3:Y:S08]  /*2c20*/  MUFU.EX2 R11, R11 ;  /* 0x0000000b000b7308 */ /* 0x000ef00000000800 */
[----:B------:R-:W4:Y:S01]  /*2c30*/  MUFU.EX2 R12, R12 ;  /* 0x0000000c000c7308 */ /* 0x000f220000000800 */
[----:B------:R-:W-:Y:S01]  /*2c40*/  FADD R21, R21, R5 ;  /* 0x0000000515157221 */ /* 0x000fe20000000000 */
[----:B0-----:R-:W-:Y:S01]  /*2c50*/  @!P1 FMUL R8, R8, R8 ;  /* 0x0000000808089220 */ /* 0x001fe20000400000 */
[----:B-1----:R-:W-:Y:S01]  /*2c60*/  @!P4 FMUL R9, R9, R9 ;  /* 0x000000090909c220 */ /* 0x002fe20000400000 */
[----:B--2---:R-:W-:Y:S01]  /*2c70*/  @!P2 FMUL R10, R10, R10 ;  /* 0x0000000a0a0aa220 */ /* 0x004fe20000400000 */
[----:B------:R-:W-:Y:S01]  /*2c80*/  FADD R21, R21, R6 ;  /* 0x0000000615157221 */ /* 0x000fe20000000000 */
[----:B---3--:R-:W-:Y:S01]  /*2c90*/  @!P6 FMUL R11, R11, R11 ;  /* 0x0000000b0b0be220 */ /* 0x008fe20000400000 */
[----:B------:R0:W-:Y:S02]  /*2ca0*/  STL [R4], R5 ;  /* 0x0000000504007387 */ /* 0x0001e40000100800 */
[----:B------:R-:W-:Y:S01]  /*2cb0*/  FADD R21, R21, R7 ;  /* 0x0000000715157221 */ /* 0x000fe20000000000 */
[----:B----4-:R-:W-:Y:S01]  /*2cc0*/  @!P5 FMUL R12, R12, R12 ;  /* 0x0000000c0c0cd220 */ /* 0x010fe20000400000 */
[----:B------:R0:W-:Y:S04]  /*2cd0*/  STL [R4+0x4], R6 ;  /* 0x0000040604007387 */ /* 0x0001e80000100800 */
[----:B------:R0:W-:Y:S04]  /*2ce0*/  STL [R4+0x8], R7 ;  /* 0x0000080704007387 */ /* 0x0001e80000100800 */
[----:B------:R0:W-:Y:S04]  /*2cf0*/  STL [R4+0xc], R8 ;  /* 0x00000c0804007387 */ /* 0x0001e80000100800 */
[----:B------:R0:W-:Y:S04]  /*2d00*/  STL [R4+0x10], R9 ;  /* 0x0000100904007387 */ /* 0x0001e80000100800 */
[----:B------:R0:W-:Y:S04]  /*2d10*/  STL [R4+0x14], R10 ;  /* 0x0000140a04007387 */ /* 0x0001e80000100800 */
[----:B------:R0:W-:Y:S04]  /*2d20*/  STL [R4+0x18], R11 ;  /* 0x0000180b04007387 */ /* 0x0001e80000100800 */
[----:B------:R0:W-:Y:S01]  /*2d30*/  STL [R4+0x1c], R12 ;  /* 0x00001c0c04007387 */ /* 0x0001e20000100800 */
[----:B------:R-:W-:-:S04]  /*2d40*/  FADD R21, R21, R8 ;  /* 0x0000000815157221 */ /* 0x000fc80000000000 */
[----:B------:R-:W-:-:S04]  /*2d50*/  FADD R21, R21, R9 ;  /* 0x0000000915157221 */ /* 0x000fc80000000000 */
[----:B------:R-:W-:-:S04]  /*2d60*/  FADD R21, R21, R10 ;  /* 0x0000000a15157221 */ /* 0x000fc80000000000 */
[----:B------:R-:W-:-:S04]  /*2d70*/  FADD R21, R21, R11 ;  /* 0x0000000b15157221 */ /* 0x000fc80000000000 */
[----:B0-----:R-:W-:-:S07]  /*2d80*/  FADD R21, R21, R12 ;  /* 0x0000000c15157221 */ /* 0x001fce0000000000 */
.L_x_12:
        /* <DEDUP_REMOVED lines=8> */
[----:B------:R-:W4:Y:S01]  /*2e10*/  LDL R11, [R13+0xc] ;  /* 0x00000c000d0b7983 */ /* 0x000f220000100800 */
[----:B------:R-:W-:Y:S01]  /*2e20*/  IADD3 R2, PT, PT, R2, 0x4, RZ ;  /* 0x0000000402027810 */ /* 0x000fe20007ffe0ff */
[----:B--2--5:R-:W-:-:S04]  /*2e30*/  FADD R4, -R0, R7 ;  /* 0x0000000700047221 */ /* 0x024fc80000000100 */
[----:B------:R-:W-:Y:S01]  /*2e40*/  FMUL R6, R4, 1.4426950216293334961 ;  /* 0x3fb8aa3b04067820 */ /* 0x000fe20000400000 */
[C---:B---3--:R-:W-:Y:S01]  /*2e50*/  FADD R5, -R0.reuse, R5 ;  /* 0x0000000500057221 */ /* 0x048fe20000000100 */
[C---:B----4-:R-:W-:Y:S01]  /*2e60*/  FADD R7, -R0.reuse, R9 ;  /* 0x0000000900077221 */ /* 0x050fe20000000100 */
[----:B------:R-:W-:Y:S02]  /*2e70*/  FADD R4, -R0, R11 ;  /* 0x0000000b00047221 */ /* 0x000fe40000000100 */
[----:B------:R-:W-:Y:S01]  /*2e80*/  FMUL R5, R5, 1.4426950216293334961 ;  /* 0x3fb8aa3b05057820 */ /* 0x000fe20000400000 */
[----:B------:R-:W-:Y:S01]  /*2e90*/  FMUL R7, R7, 1.4426950216293334961 ;  /* 0x3fb8aa3b07077820 */ /* 0x000fe20000400000 */
[----:B------:R-:W-:Y:S01]  /*2ea0*/  FMUL R9, R4, 1.4426950216293334961 ;  /* 0x3fb8aa3b04097820 */ /* 0x000fe20000400000 */
[----:B------:R-:W-:Y:S02]  /*2eb0*/  FSETP.GEU.AND P1, PT, R6, -126, PT ;  /* 0xc2fc00000600780b */ /* 0x000fe40003f2e000 */
[----:B------:R-:W-:-:S02]  /*2ec0*/  FSETP.GEU.AND P0, PT, R5, -126, PT ;  /* 0xc2fc00000500780b */ /* 0x000fc40003f0e000 */
[----:B------:R-:W-:Y:S02]  /*2ed0*/  FSETP.GEU.AND P2, PT, R7, -126, PT ;  /* 0xc2fc00000700780b */ /* 0x000fe40003f4e000 */
[----:B------:R-:W-:-:S07]  /*2ee0*/  FSETP.GEU.AND P4, PT, R9, -126, PT ;  /* 0xc2fc00000900780b */ /* 0x000fce0003f8e000 */
[----:B------:R-:W-:Y:S02]  /*2ef0*/  @!P1 FMUL R6, R6, 0.5 ;  /* 0x3f00000006069820 */ /* 0x000fe40000400000 */
[----:B------:R-:W-:Y:S02]  /*2f00*/  @!P0 FMUL R5, R5, 0.5 ;  /* 0x3f00000005058820 */ /* 0x000fe40000400000 */
[----:B------:R-:W-:Y:S02]  /*2f10*/  @!P2 FMUL R7, R7, 0.5 ;  /* 0x3f0000000707a820 */ /* 0x000fe40000400000 */
[----:B------:R-:W-:Y:S01]  /*2f20*/  @!P4 FMUL R9, R9, 0.5 ;  /* 0x3f0000000909c820 */ /* 0x000fe20000400000 */
[----:B------:R-:W0:Y:S08]  /*2f30*/  MUFU.EX2 R4, R5 ;  /* 0x0000000500047308 */ /* 0x000e300000000800 */
[----:B------:R-:W1:Y:S08]  /*2f40*/  MUFU.EX2 R8, R6 ;  /* 0x0000000600087308 */ /* 0x000e700000000800 */
[----:B------:R-:W2:Y:S08]  /*2f50*/  MUFU.EX2 R10, R7 ;  /* 0x00000007000a7308 */ /* 0x000eb00000000800 */
[----:B------:R-:W3:Y:S01]  /*2f60*/  MUFU.EX2 R12, R9 ;  /* 0x00000009000c7308 */ /* 0x000ee20000000800 */
[----:B0-----:R-:W-:Y:S01]  /*2f70*/  @!P0 FMUL R4, R4, R4 ;  /* 0x0000000404048220 */ /* 0x001fe20000400000 */
[----:B-1----:R-:W-:Y:S01]  /*2f80*/  @!P1 FMUL R8, R8, R8 ;  /* 0x0000000808089220 */ /* 0x002fe20000400000 */
[----:B--2---:R-:W-:-:S03]  /*2f90*/  @!P2 FMUL R10, R10, R10 ;  /* 0x0000000a0a0aa220 */ /* 0x004fc60000400000 */
[----:B------:R0:W-:Y:S01]  /*2fa0*/  STL [R13], R4 ;  /* 0x000000040d007387 */ /* 0x0001e20000100800 */
[----:B---3--:R-:W-:-:S03]  /*2fb0*/  @!P4 FMUL R12, R12, R12 ;  /* 0x0000000c0c0cc220 */ /* 0x008fc60000400000 */
[----:B------:R0:W-:Y:S04]  /*2fc0*/  STL [R13+0x4], R8 ;  /* 0x000004080d007387 */ /* 0x0001e80000100800 */
[----:B------:R0:W-:Y:S04]  /*2fd0*/  STL [R13+0x8], R10 ;  /* 0x0000080a0d007387 */ /* 0x0001e80000100800 */
[----:B------:R0:W-:Y:S01]  /*2fe0*/  STL [R13+0xc], R12 ;  /* 0x00000c0c0d007387 */ /* 0x0001e20000100800 */
[----:B------:R-:W-:-:S04]  /*2ff0*/  FADD R21, R21, R4 ;  /* 0x0000000415157221 */ /* 0x000fc80000000000 */
[----:B------:R-:W-:-:S04]  /*3000*/  FADD R21, R21, R8 ;  /* 0x0000000815157221 */ /* 0x000fc80000000000 */
[----:B------:R-:W-:-:S04]  /*3010*/  FADD R21, R21, R10 ;  /* 0x0000000a15157221 */ /* 0x000fc80000000000 */
[----:B0-----:R-:W-:-:S07]  /*3020*/  FADD R21, R21, R12 ;  /* 0x0000000c15157221 */ /* 0x001fce0000000000 */
.L_x_13:
[----:B------:R-:W-:Y:S05]  /*3030*/  @!P5 BRA `(.L_x_11) ;  /* 0x000000000080d947 */ /* 0x000fea0003800000 */
[----:B------:R-:W-:-:S05]  /*3040*/  LEA R2, R2, R1, 0x2 ;  /* 0x0000000102027211 */ /* 0x000fca00078e10ff */
[----:B------:R-:W2:Y:S02]  /*3050*/  LDL R5, [R2] ;  /* 0x0000000002057983 */ /* 0x000ea40000100800 */
[----:B--2--5:R-:W-:-:S04]  /*3060*/  FADD R5, -R0, R5 ;  /* 0x0000000500057221 */ /* 0x024fc80000000100 */
[----:B------:R-:W-:-:S05]  /*3070*/  FMUL R5, R5, 1.4426950216293334961 ;  /* 0x3fb8aa3b05057820 */ /* 0x000fca0000400000 */
[----:B------:R-:W-:-:S13]  /*3080*/  FSETP.GEU.AND P0, PT, R5, -126, PT ;  /* 0xc2fc00000500780b */ /* 0x000fda0003f0e000 */
[----:B------:R-:W-:-:S04]  /*3090*/  @!P0 FMUL R5, R5, 0.5 ;  /* 0x3f00000005058820 */ /* 0x000fc80000400000 */
[----:B------:R-:W0:Y:S02]  /*30a0*/  MUFU.EX2 R4, R5 ;  /* 0x0000000500047308 */ /* 0x000e240000000800 */
[----:B0-----:R-:W-:Y:S01]  /*30b0*/  @!P0 FMUL R4, R4, R4 ;  /* 0x0000000404048220 */ /* 0x001fe20000400000 */
[----:B------:R-:W-:-:S03]  /*30c0*/  ISETP.NE.AND P0, PT, R20, 0x1, PT ;  /* 0x000000011400780c */ /* 0x000fc60003f05270 */
[----:B------:R-:W-:Y:S01]  /*30d0*/  FADD R21, R21, R4 ;  /* 0x0000000415157221 */ /* 0x000fe20000000000 */
[----:B------:R0:W-:Y:S09]  /*30e0*/  STL [R2], R4 ;  /* 0x0000000402007387 */ /* 0x0001f20000100800 */
[----:B------:R-:W-:Y:S05]  /*30f0*/  @!P0 BRA `(.L_x_11) ;  /* 0x0000000000508947 */ /* 0x000fea0003800000 */
[----:B------:R-:W0:Y:S02]  /*3100*/  LDL R5, [R2+0x4] ;  /* 0x0000040002057983 */ /* 0x000e240000100800 */
[----:B0-----:R-:W-:-:S04]  /*3110*/  FADD R4, -R0, R5 ;  /* 0x0000000500047221 */ /* 0x001fc80000000100 */
[----:B------:R-:W-:-:S05]  /*3120*/  FMUL R4, R4, 1.4426950216293334961 ;  /* 0x3fb8aa3b04047820 */ /* 0x000fca0000400000 */
[----:B------:R-:W-:-:S13]  /*3130*/  FSETP.GEU.AND P0, PT, R4, -126, PT ;  /* 0xc2fc00000400780b */ /* 0x000fda0003f0e000 */
[----:B------:R-:W-:-:S04]  /*3140*/  @!P0 FMUL R4, R4, 0.5 ;  /* 0x3f00000004048820 */ /* 0x000fc80000400000 */
[----:B------:R-:W0:Y:S02]  /*3150*/  MUFU.EX2 R5, R4 ;  /* 0x0000000400057308 */ /* 0x000e240000000800 */
[----:B0-----:R-:W-:Y:S01]  /*3160*/  @!P0 FMUL R5, R5, R5 ;  /* 0x0000000505058220 */ /* 0x001fe20000400000 */
[----:B------:R-:W-:-:S03]  /*3170*/  ISETP.NE.AND P0, PT, R20, 0x2, PT ;  /* 0x000000021400780c */ /* 0x000fc60003f05270 */
[----:B------:R-:W-:Y:S01]  /*3180*/  FADD R21, R21, R5 ;  /* 0x0000000515157221 */ /* 0x000fe20000000000 */
[----:B------:R1:W-:Y:S09]  /*3190*/  STL [R2+0x4], R5 ;  /* 0x0000040502007387 */ /* 0x0003f20000100800 */
[----:B------:R-:W-:Y:S05]  /*31a0*/  @!P0 BRA `(.L_x_11) ;  /* 0x0000000000248947 */ /* 0x000fea0003800000 */
[----:B-1----:R-:W2:Y:S02]  /*31b0*/  LDL R5, [R2+0x8] ;  /* 0x0000080002057983 */ /* 0x002ea40000100800 */
[----:B--2---:R-:W-:-:S04]  /*31c0*/  FADD R0, -R0, R5 ;  /* 0x0000000500007221 */ /* 0x004fc80000000100 */
[----:B------:R-:W-:-:S05]  /*31d0*/  FMUL R0, R0, 1.4426950216293334961 ;  /* 0x3fb8aa3b00007820 */ /* 0x000fca0000400000 */
[----:B------:R-:W-:-:S13]  /*31e0*/  FSETP.GEU.AND P0, PT, R0, -126, PT ;  /* 0xc2fc00000000780b */ /* 0x000fda0003f0e000 */
[----:B------:R-:W-:-:S04]  /*31f0*/  @!P0 FMUL R0, R0, 0.5 ;  /* 0x3f00000000008820 */ /* 0x000fc80000400000 */
[----:B------:R-:W0:Y:S02]  /*3200*/  MUFU.EX2 R4, R0 ;  /* 0x0000000000047308 */ /* 0x000e240000000800 */
[----:B0-----:R-:W-:-:S04]  /*3210*/  @!P0 FMUL R4, R4, R4 ;  /* 0x0000000404048220 */ /* 0x001fc80000400000 */
[----:B------:R-:W-:Y:S01]  /*3220*/  FADD R21, R21, R4 ;  /* 0x0000000415157221 */ /* 0x000fe20000000000 */
[----:B------:R2:W-:Y:S06]  /*3230*/  STL [R2+0x8], R4 ;  /* 0x0000080402007387 */ /* 0x0005ec0000100800 */
.L_x_11:
[----:B-----5:R-:W-:Y:S01]  /*3240*/  IADD3 R0, PT, PT, R21, 0x1800000, RZ ;  /* 0x0180000015007810 */ /* 0x020fe20007ffe0ff */
[----:B------:R-:W-:Y:S03]  /*3250*/  BSSY.RECONVERGENT B1, `(.L_x_14) ;  /* 0x000000c000017945 */ /* 0x000fe60003800200 */
[----:B------:R-:W-:-:S04]  /*3260*/  LOP3.LUT R0, R0, 0x7f800000, RZ, 0xc0, !PT ;  /* 0x7f80000000007812 */ /* 0x000fc800078ec0ff */
[----:B------:R-:W-:-:S13]  /*3270*/  ISETP.GT.U32.AND P0, PT, R0, 0x1ffffff, PT ;  /* 0x01ffffff0000780c */ /* 0x000fda0003f04070 */
[----:B------:R-:W-:Y:S05]  /*3280*/  @P0 BRA `(.L_x_15) ;  /* 0x0000000000100947 */ /* 0x000fea0003800000 */
[----:B012---:R-:W-:Y:S02]  /*3290*/  MOV R2, R21 ;  /* 0x0000001500027202 */ /* 0x007fe40000000f00 */
[----:B------:R-:W-:-:S07]  /*32a0*/  MOV R8, 0x32c0 ;  /* 0x000032c000087802 */ /* 0x000fce0000000f00 */
[----:B------:R-:W-:Y:S05]  /*32b0*/  CALL.REL.NOINC `($__internal_0_$__cuda_sm20_rcp_rn_f32_slowpath) ;  /* 0x00000028005c7944 */ /* 0x000fea0003c00000 */
[----:B------:R-:W-:Y:S05]  /*32c0*/  BRA `(.L_x_16) ;  /* 0x0000000000107947 */ /* 0x000fea0003800000 */
.L_x_15:
[----:B------:R-:W0:Y:S02]  /*32d0*/  MUFU.RCP R0, R21 ;  /* 0x0000001500007308 */ /* 0x000e240000001000 */
[----:B012---:R-:W-:-:S04]  /*32e0*/  FFMA R2, R0, R21, -1 ;  /* 0xbf80000000027423 */ /* 0x007fc80000000015 */
[----:B------:R-:W-:-:S04]  /*32f0*/  FADD.FTZ R5, -R2, -RZ ;  /* 0x800000ff02057221 */ /* 0x000fc80000010100 */
[----:B------:R-:W-:-:S07]  /*3300*/  FFMA R0, R0, R5, R0 ;  /* 0x0000000500007223 */ /* 0x000fce0000000000 */
.L_x_16:
[----:B------:R-:W-:Y:S05]  /*3310*/  BSYNC.RECONVERGENT B1 ;  /* 0x0000000000017941 */ /* 0x000fea0003800200 */
.L_x_14:
[----:B------:R-:W-:Y:S01]  /*3320*/  HFMA2 R2, -RZ, RZ, 0, 0 ;  /* 0x00000000ff027431 */ /* 0x000fe200000001ff */
[----:B------:R-:W-:Y:S06]  /*3330*/  @!P3 BRA `(.L_x_17) ;  /* 0x000000000080b947 */ /* 0x000fec0003800000 */
[----:B------:R-:W-:Y:S01]  /*3340*/  BSSY.RECONVERGENT B1, `(.L_x_18) ;  /* 0x000001e000017945 */ /* 0x000fe20003800200 */
[----:B------:R-:W-:-:S07]  /*3350*/  MOV R2, RZ ;  /* 0x000000ff00027202 */ /* 0x000fce0000000f00 */
.L_x_19:
[----:B0-----:R-:W-:-:S05]  /*3360*/  LEA R21, R2, R1, 0x2 ;  /* 0x0000000102157211 */ /* 0x001fca00078e10ff */
[----:B------:R-:W2:Y:S04]  /*3370*/  LDL.128 R8, [R21] ;  /* 0x0000000015087983 */ /* 0x000ea80000100c00 */
[----:B------:R-:W3:Y:S04]  /*3380*/  LDL.128 R16, [R21+0x10] ;  /* 0x0000100015107983 */ /* 0x000ee80000100c00 */
[----:B------:R-:W4:Y:S04]  /*3390*/  LDL.128 R12, [R21+0x20] ;  /* 0x00002000150c7983 */ /* 0x000f280000100c00 */
[----:B------:R-:W5:Y:S01]  /*33a0*/  LDL.128 R4, [R21+0x30] ;  /* 0x0000300015047983 */ /* 0x000f620000100c00 */
[----:B------:R-:W-:-:S04]  /*33b0*/  IADD3 R2, PT, PT, R2, 0x10, RZ ;  /* 0x0000001002027810 */ /* 0x000fc80007ffe0ff */
[----:B------:R-:W-:Y:S01]  /*33c0*/  ISETP.NE.AND P0, PT, R2, R3, PT ;  /* 0x000000030200720c */ /* 0x000fe20003f05270 */
[-C--:B--2---:R-:W-:Y:S01]  /*33d0*/  FMUL R8, R8, R0.reuse ;  /* 0x0000000008087220 */ /* 0x084fe20000400000 */
[-C--:B------:R-:W-:Y:S01]  /*33e0*/  FMUL R9, R9, R0.reuse ;  /* 0x0000000009097220 */ /* 0x080fe20000400000 */
[-C--:B------:R-:W-:Y:S01]  /*33f0*/  FMUL R10, R10, R0.reuse ;  /* 0x000000000a0a7220 */ /* 0x080fe20000400000 */
[-C--:B------:R-:W-:Y:S01]  /*3400*/  FMUL R11, R11, R0.reuse ;  /* 0x000000000b0b7220 */ /* 0x080fe20000400000 */
[-C--:B---3--:R-:W-:Y:S01]  /*3410*/  FMUL R16, R16, R0.reuse ;  /* 0x0000000010107220 */ /* 0x088fe20000400000 */
[-C--:B------:R-:W-:Y:S01]  /*3420*/  FMUL R17, R17, R0.reuse ;  /* 0x0000000011117220 */ /* 0x080fe20000400000 */
[-C--:B------:R-:W-:Y:S01]  /*3430*/  FMUL R18, R18, R0.reuse ;  /* 0x0000000012127220 */ /* 0x080fe20000400000 */
[-C--:B------:R-:W-:Y:S01]  /*3440*/  FMUL R19, R19, R0.reuse ;  /* 0x0000000013137220 */ /* 0x080fe20000400000 */
[-C--:B----4-:R-:W-:Y:S01]  /*3450*/  FMUL R12, R12, R0.reuse ;  /* 0x000000000c0c7220 */ /* 0x090fe20000400000 */
[-C--:B------:R-:W-:Y:S01]  /*3460*/  FMUL R13, R13, R0.reuse ;  /* 0x000000000d0d7220 */ /* 0x080fe20000400000 */
[-C--:B------:R-:W-:Y:S01]  /*3470*/  FMUL R14, R14, R0.reuse ;  /* 0x000000000e0e7220 */ /* 0x080fe20000400000 */
[-C--:B------:R-:W-:Y:S01]  /*3480*/  FMUL R15, R15, R0.reuse ;  /* 0x000000000f0f7220 */ /* 0x080fe20000400000 */
[-C--:B-----5:R-:W-:Y:S01]  /*3490*/  FMUL R4, R4, R0.reuse ;  /* 0x0000000004047220 */ /* 0x0a0fe20000400000 */
[-C--:B------:R-:W-:Y:S01]  /*34a0*/  FMUL R5, R5, R0.reuse ;  /* 0x0000000005057220 */ /* 0x080fe20000400000 */
[-C--:B------:R-:W-:Y:S01]  /*34b0*/  FMUL R6, R6, R0.reuse ;  /* 0x0000000006067220 */ /* 0x080fe20000400000 */
[----:B------:R-:W-:Y:S01]  /*34c0*/  FMUL R7, R7, R0 ;  /* 0x0000000007077220 */ /* 0x000fe20000400000 */
[----:B------:R0:W-:Y:S04]  /*34d0*/  STL.128 [R21], R8 ;  /* 0x0000000815007387 */ /* 0x0001e80000100c00 */
[----:B------:R0:W-:Y:S04]  /*34e0*/  STL.128 [R21+0x10], R16 ;  /* 0x0000101015007387 */ /* 0x0001e80000100c00 */
[----:B------:R0:W-:Y:S04]  /*34f0*/  STL.128 [R21+0x20], R12 ;  /* 0x0000200c15007387 */ /* 0x0001e80000100c00 */
[----:B------:R0:W-:Y:S01]  /*3500*/  STL.128 [R21+0x30], R4 ;  /* 0x0000300415007387 */ /* 0x0001e20000100c00 */
[----:B------:R-:W-:Y:S05]  /*3510*/  @P0 BRA `(.L_x_19) ;  /* 0xfffffffc00900947 */ /* 0x000fea000383ffff */
[----:B------:R-:W-:Y:S05]  /*3520*/  BSYNC.RECONVERGENT B1 ;  /* 0x0000000000017941 */ /* 0x000fea0003800200 */
.L_x_18:
[----:B------:R-:W-:-:S07]  /*3530*/  MOV R2, R3 ;  /* 0x0000000300027202 */ /* 0x000fce0000000f00 */
.L_x_17:
[----:B------:R-:W-:-:S13]  /*3540*/  ISETP.NE.AND P0, PT, R23, RZ, PT ;  /* 0x000000ff1700720c */ /* 0x000fda0003f05270 */
[----:B------:R-:W-:Y:S05]  /*3550*/  @!P0 BRA `(.L_x_20) ;  /* 0x0000000000f88947 */ /* 0x000fea0003800000 */
[----:B------:R-:W-:Y:S02]  /*3560*/  ISETP.GE.U32.AND P0, PT, R25, 0x7, PT ;  /* 0x000000071900780c */ /* 0x000fe40003f06070 */
[----:B------:R-:W-:-:S11]  /*3570*/  ISETP.NE.AND P1, PT, R22, RZ, PT ;  /* 0x000000ff1600720c */ /* 0x000fd60003f25270 */
[----:B------:R-:W-:Y:S05]  /*3580*/  @!P0 BRA `(.L_x_21) ;  /* 0x0000000000688947 */ /* 0x000fea0003800000 */
[----:B------:R-:W-:-:S05]  /*3590*/  LEA R3, R2, R1, 0x2 ;  /* 0x0000000102037211 */ /* 0x000fca00078e10ff */
[----:B0-----:R-:W2:Y:S04]  /*35a0*/  LDL R5, [R3] ;  /* 0x0000000003057983 */ /* 0x001ea80000100800 */
[----:B------:R-:W3:Y:S04]  /*35b0*/  LDL R9, [R3+0x4] ;  /* 0x0000040003097983 */ /* 0x000ee80000100800 */
[----:B------:R-:W4:Y:S04]  /*35c0*/  LDL R11, [R3+0x8] ;  /* 0x00000800030b7983 */ /* 0x000f280000100800 */
[----:B------:R-:W5:Y:S04]  /*35d0*/  LDL R13, [R3+0xc] ;  /* 0x00000c00030d7983 */ /* 0x000f680000100800 */
[----:B------:R-:W5:Y:S04]  /*35e0*/  LDL R7, [R3+0x10] ;  /* 0x0000100003077983 */ /* 0x000f680000100800 */
[----:B------:R-:W5:Y:S04]  /*35f0*/  LDL R15, [R3+0x14] ;  /* 0x00001400030f7983 */ /* 0x000f680000100800 */
[----:B------:R-:W5:Y:S04]  /*3600*/  LDL R17, [R3+0x18] ;  /* 0x0000180003117983 */ /* 0x000f680000100800 */
[----:B------:R-:W5:Y:S01]  /*3610*/  LDL R19, [R3+0x1c] ;  /* 0x00001c0003137983 */ /* 0x000f620000100800 */
[----:B------:R-:W-:Y:S01]  /*3620*/  IADD3 R2, PT, PT, R2, 0x8, RZ ;  /* 0x0000000802027810 */ /* 0x000fe20007ffe0ff */
[----:B--2---:R-:W-:Y:S01]  /*3630*/  FMUL R4, R5, R0 ;  /* 0x0000000005047220 */ /* 0x004fe20000400000 */
[----:B---3--:R-:W-:-:S04]  /*3640*/  FMUL R6, R0, R9 ;  /* 0x0000000900067220 */ /* 0x008fc80000400000 */
[----:B------:R1:W-:Y:S01]  /*3650*/  STL [R3], R4 ;  /* 0x0000000403007387 */ /* 0x0003e20000100800 */
[----:B----4-:R-:W-:-:S03]  /*3660*/  FMUL R8, R0, R11 ;  /* 0x0000000b00087220 */ /* 0x010fc60000400000 */
[----:B------:R1:W-:Y:S01]  /*3670*/  STL [R3+0x4], R6 ;  /* 0x0000040603007387 */ /* 0x0003e20000100800 */
[----:B-----5:R-:W-:-:S03]  /*3680*/  FMUL R10, R0, R13 ;  /* 0x0000000d000a7220 */ /* 0x020fc60000400000 */
[----:B------:R1:W-:Y:S01]  /*3690*/  STL [R3+0x8], R8 ;  /* 0x0000080803007387 */ /* 0x0003e20000100800 */
[----:B------:R-:W-:-:S03]  /*36a0*/  FMUL R12, R7, R0 ;  /* 0x00000000070c7220 */ /* 0x000fc60000400000 */
[----:B------:R1:W-:Y:S01]  /*36b0*/  STL [R3+0xc], R10 ;  /* 0x00000c0a03007387 */ /* 0x0003e20000100800 */
[----:B------:R-:W-:-:S03]  /*36c0*/  FMUL R14, R0, R15 ;  /* 0x0000000f000e7220 */ /* 0x000fc60000400000 */
[----:B------:R1:W-:Y:S01]  /*36d0*/  STL [R3+0x10], R12 ;  /* 0x0000100c03007387 */ /* 0x0003e20000100800 */
[----:B------:R-:W-:-:S03]  /*36e0*/  FMUL R16, R0, R17 ;  /* 0x0000001100107220 */ /* 0x000fc60000400000 */
[----:B------:R1:W-:Y:S01]  /*36f0*/  STL [R3+0x14], R14 ;  /* 0x0000140e03007387 */ /* 0x0003e20000100800 */
[----:B------:R-:W-:-:S03]  /*3700*/  FMUL R18, R0, R19 ;  /* 0x0000001300127220 */ /* 0x000fc60000400000 */
[----:B------:R1:W-:Y:S04]  /*3710*/  STL [R3+0x18], R16 ;  /* 0x0000181003007387 */ /* 0x0003e80000100800 */
[----:B------:R1:W-:Y:S02]  /*3720*/  STL [R3+0x1c], R18 ;  /* 0x00001c1203007387 */ /* 0x0003e40000100800 */
.L_x_21:
[----:B------:R-:W-:Y:S05]  /*3730*/  @!P1 BRA `(.L_x_20) ;  /* 0x0000000000809947 */ /* 0x000fea0003800000 */
[----:B------:R-:W-:Y:S02]  /*3740*/  ISETP.GE.U32.AND P0, PT, R24, 0x3, PT ;  /* 0x000000031800780c */ /* 0x000fe40003f06070 */
[----:B------:R-:W-:-:S11]  /*3750*/  ISETP.NE.AND P1, PT, R20, RZ, PT ;  /* 0x000000ff1400720c */ /* 0x000fd60003f25270 */
[----:B------:R-:W-:Y:S05]  /*3760*/  @!P0 BRA `(.L_x_22) ;  /* 0x0000000000388947 */ /* 0x000fea0003800000 */
[----:B01----:R-:W-:-:S05]  /*3770*/  LEA R8, R2, R1, 0x2 ;  /* 0x0000000102087211 */ /* 0x003fca00078e10ff */
[----:B------:R-:W2:Y:S04]  /*3780*/  LDL R5, [R8+0x4] ;  /* 0x0000040008057983 */ /* 0x000ea80000100800 */
[----:B------:R-:W3:Y:S04]  /*3790*/  LDL R3, [R8] ;  /* 0x0000000008037983 */ /* 0x000ee80000100800 */
[----:B------:R-:W4:Y:S04]  /*37a0*/  LDL R7, [R8+0x8] ;  /* 0x0000080008077983 */ /* 0x000f280000100800 */
[----:B------:R-:W5:Y:S01]  /*37b0*/  LDL R9, [R8+0xc] ;  /* 0x00000c0008097983 */ /* 0x000f620000100800 */
[----:B------:R-:W-:Y:S01]  /*37c0*/  IADD3 R2, PT, PT, R2, 0x4, RZ ;  /* 0x0000000402027810 */ /* 0x000fe20007ffe0ff */
[C---:B--2---:R-:W-:Y:S01]  /*37d0*/  FMUL R4, R0.reuse, R5 ;  /* 0x0000000500047220 */ /* 0x044fe20000400000 */
[----:B---3--:R-:W-:Y:S01]  /*37e0*/  FMUL R3, R3, R0 ;  /* 0x0000000003037220 */ /* 0x008fe20000400000 */
[C---:B----4-:R-:W-:Y:S01]  /*37f0*/  FMUL R5, R0.reuse, R7 ;  /* 0x0000000700057220 */ /* 0x050fe20000400000 */
[----:B-----5:R-:W-:-:S03]  /*3800*/  FMUL R6, R0, R9 ;  /* 0x0000000900067220 */ /* 0x020fc60000400000 */
[----:B------:R2:W-:Y:S04]  /*3810*/  STL [R8], R3 ;  /* 0x0000000308007387 */ /* 0x0005e80000100800 */
[----:B------:R2:W-:Y:S04]  /*3820*/  STL [R8+0x4], R4 ;  /* 0x0000040408007387 */ /* 0x0005e80000100800 */
[----:B------:R2:W-:Y:S04]  /*3830*/  STL [R8+0x8], R5 ;  /* 0x0000080508007387 */ /* 0x0005e80000100800 */
[----:B------:R2:W-:Y:S02]  /*3840*/  STL [R8+0xc], R6 ;  /* 0x00000c0608007387 */ /* 0x0005e40000100800 */
.L_x_22:
[----:B------:R-:W-:Y:S05]  /*3850*/  @!P1 BRA `(.L_x_20) ;  /* 0x0000000000389947 */ /* 0x000fea0003800000 */
[----:B------:R-:W-:-:S05]  /*3860*/  LEA R2, R2, R1, 0x2 ;  /* 0x0000000102027211 */ /* 0x000fca00078e10ff */
[----:B-12---:R-:W2:Y:S01]  /*3870*/  LDL R3, [R2] ;  /* 0x0000000002037983 */ /* 0x006ea20000100800 */
[----:B------:R-:W-:Y:S01]  /*3880*/  ISETP.NE.AND P0, PT, R20, 0x1, PT ;  /* 0x000000011400780c */ /* 0x000fe20003f05270 */
[----:B--2---:R-:W-:-:S05]  /*3890*/  FMUL R3, R3, R0 ;  /* 0x0000000003037220 */ /* 0x004fca0000400000 */
[----:B------:R3:W-:Y:S07]  /*38a0*/  STL [R2], R3 ;  /* 0x0000000302007387 */ /* 0x0007ee0000100800 */
[----:B------:R-:W-:Y:S05]  /*38b0*/  @!P0 BRA `(.L_x_20) ;  /* 0x0000000000208947 */ /* 0x000fea0003800000 */
[----:B---3--:R-:W2:Y:S01]  /*38c0*/  LDL R3, [R2+0x4] ;  /* 0x0000040002037983 */ /* 0x008ea20000100800 */
[----:B------:R-:W-:Y:S01]  /*38d0*/  ISETP.NE.AND P0, PT, R20, 0x2, PT ;  /* 0x000000021400780c */ /* 0x000fe20003f05270 */
[----:B--2---:R-:W-:-:S05]  /*38e0*/  FMUL R3, R0, R3 ;  /* 0x0000000300037220 */ /* 0x004fca0000400000 */
[----:B------:R4:W-:Y:S07]  /*38f0*/  STL [R2+0x4], R3 ;  /* 0x0000040302007387 */ /* 0x0009ee0000100800 */
[----:B------:R-:W-:Y:S05]  /*3900*/  @!P0 BRA `(.L_x_20) ;  /* 0x00000000000c8947 */ /* 0x000fea0003800000 */
[----:B----4-:R-:W2:Y:S02]  /*3910*/  LDL R3, [R2+0x8] ;  /* 0x0000080002037983 */ /* 0x010ea40000100800 */
[----:B--2---:R-:W-:-:S05]  /*3920*/  FMUL R3, R0, R3 ;  /* 0x0000000300037220 */ /* 0x004fca0000400000 */
[----:B------:R1:W-:Y:S02]  /*3930*/  STL [R2+0x8], R3 ;  /* 0x0000080302007387 */ /* 0x0003e40000100800 */
.L_x_20:
[----:B------:R0:W-:Y:S01]  /*3940*/  STL [R1+0x834], RZ ;  /* 0x000834ff01007387 */ /* 0x0001e20000100800 */
[----:B------:R-:W-:Y:S01]  /*3950*/  HFMA2 R0, -RZ, RZ, 0, 0 ;  /* 0x00000000ff007431 */ /* 0x000fe200000001ff */
[----:B------:R-:W-:Y:S01]  /*3960*/  CS2R R60, SRZ ;  /* 0x00000000003c7805 */ /* 0x000fe2000001ff00 */
[----:B------:R-:W-:Y:S01]  /*3970*/  HFMA2 R32, -RZ, RZ, 0, 0 ;  /* 0x00000000ff207431 */ /* 0x000fe200000001ff */
[----:B------:R0:W-:Y:S01]  /*3980*/  STL [R1+0x830], RZ ;  /* 0x000830ff01007387 */ /* 0x0001e20000100800 */
[----:B------:R-:W-:Y:S01]  /*3990*/  HFMA2 R26, -RZ, RZ, 0, 0 ;  /* 0x00000000ff1a7431 */ /* 0x000fe200000001ff */
[----:B------:R-:W-:Y:S02]  /*39a0*/  MOV R56, RZ ;  /* 0x000000ff00387202 */ /* 0x000fe40000000f00 */
[----:B------:R-:W-:Y:S01]  /*39b0*/  CS2R R54, SRZ ;  /* 0x0000000000367805 */ /* 0x000fe2000001ff00 */
[----:B------:R0:W-:Y:S01]  /*39c0*/  STL [R1+0x82c], RZ ;  /* 0x00082cff01007387 */ /* 0x0001e20000100800 */
[----:B------:R-:W-:-:S02]  /*39d0*/  CS2R R52, SRZ ;  /* 0x0000000000347805 */ /* 0x000fc4000001ff00 */
[----:B------:R-:W-:Y:S02]  /*39e0*/  CS2R R50, SRZ ;  /* 0x0000000000327805 */ /* 0x000fe4000001ff00 */
[----:B------:R-:W-:Y:S01]  /*39f0*/  CS2R R48, SRZ ;  /* 0x0000000000307805 */ /* 0x000fe2000001ff00 */
[----:B------:R0:W-:Y:S01]  /*3a00*/  STL [R1+0x828], RZ ;  /* 0x000828ff01007387 */ /* 0x0001e20000100800 */
[----:B------:R-:W-:Y:S02]  /*3a10*/  CS2R R46, SRZ ;  /* 0x00000000002e7805 */ /* 0x000fe4000001ff00 */
[----:B------:R-:W-:Y:S02]  /*3a20*/  CS2R R44, SRZ ;  /* 0x00000000002c7805 */ /* 0x000fe4000001ff00 */
[----:B------:R-:W-:Y:S01]  /*3a30*/  CS2R R42, SRZ ;  /* 0x00000000002a7805 */ /* 0x000fe2000001ff00 */
[----:B------:R0:W-:Y:S01]  /*3a40*/  STL [R1+0x824], RZ ;  /* 0x000824ff01007387 */ /* 0x0001e20000100800 */
[----:B------:R-:W-:-:S02]  /*3a50*/  CS2R R40, SRZ ;  /* 0x0000000000287805 */ /* 0x000fc4000001ff00 */
[----:B------:R-:W-:Y:S02]  /*3a60*/  CS2R R38, SRZ ;  /* 0x0000000000267805 */ /* 0x000fe4000001ff00 */
[----:B------:R-:W-:Y:S01]  /*3a70*/  CS2R R36, SRZ ;  /* 0x0000000000247805 */ /* 0x000fe2000001ff00 */
[----:B------:R0:W-:Y:S01]  /*3a80*/  STL [R1+0x820], RZ ;  /* 0x000820ff01007387 */ /* 0x0001e20000100800 */
[----:B------:R-:W-:Y:S02]  /*3a90*/  CS2R R34, SRZ ;  /* 0x0000000000227805 */ /* 0x000fe4000001ff00 */
[----:B-1234-:R-:W-:Y:S02]  /*3aa0*/  MOV R3, RZ ;  /* 0x000000ff00037202 */ /* 0x01efe40000000f00 */
[----:B0-----:R-:W-:Y:S01]  /*3ab0*/  CS2R R4, SRZ ;  /* 0x0000000000047805 */ /* 0x001fe2000001ff00 */
        /* <DEDUP_REMOVED lines=13> */
[----:B------:R-:W-:-:S03]  /*3b90*/  CS2R R24, SRZ ;  /* 0x0000000000187805 */ /* 0x000fc6000001ff00 */
[----:B------:R0:W-:Y:S04]  /*3ba0*/  STL [R1+0x80c], RZ ;  /* 0x00080cff01007387 */ /* 0x0001e80000100800 */
[----:B------:R0:W-:Y:S04]  /*3bb0*/  STL [R1+0x808], RZ ;  /* 0x000808ff01007387 */ /* 0x0001e80000100800 */
[----:B------:R0:W-:Y:S04]  /*3bc0*/  STL [R1+0x804], RZ ;  /* 0x000804ff01007387 */ /* 0x0001e80000100800 */
[----:B------:R0:W-:Y:S02]  /*3bd0*/  STL [R1+0x800], RZ ;  /* 0x000800ff01007387 */ /* 0x0001e40000100800 */
.L_x_31:
[----:B------:R-:W1:Y:S01]  /*3be0*/  S2R R30, SR_TID.X ;  /* 0x00000000001e7919 */ /* 0x000e620000002100 */
[----:B------:R-:W-:Y:S05]  /*3bf0*/  WARPSYNC.ALL ;  /* 0x0000000000007948 */ /* 0x000fea0003800000 */
[----:B------:R-:W-:Y:S01]  /*3c00*/  SHF.L.U32 R2, R0, 0x6, RZ ;  /* 0x0000000600027819 */ /* 0x000fe200000006ff */
[----:B------:R-:W-:Y:S06]  /*3c10*/  BAR.SYNC.DEFER_BLOCKING 0x0 ;  /* 0x0000000000007b1d */ /* 0x000fec0000010000 */
[----:B------:R-:W-:Y:S01]  /*3c20*/  BSSY.RECONVERGENT B1, `(.L_x_23) ;  /* 0x0000083000017945 */ /* 0x000fe20003800200 */
[----:B------:R-:W2:Y:S01]  /*3c30*/  LDCU UR12, c[0x0][0x3a8] ;  /* 0x00007500ff0c77ac */ /* 0x000ea20008000800 */
[----:B------:R3:W-:Y:S01]  /*3c40*/  STL [R1+0x838], R2 ;  /* 0x0008380201007387 */ /* 0x0007e20000100800 */
[----:B------:R-:W4:Y:S01]  /*3c50*/  LDCU UR10, c[0x0][0x3ac] ;  /* 0x00007580ff0a77ac */ /* 0x000f220008000800 */
[----:B------:R-:W0:Y:S02]  /*3c60*/  LDCU.64 UR8, c[0x0][0x390] ;  /* 0x00007200ff0877ac */ /* 0x000e240008000a00 */
.L_x_27:
[----:B---3--:R-:W1:Y:S01]  /*3c70*/  LDL R2, [R1+0x838] ;  /* 0x0008380001027983 */ /* 0x008e620000100800 */
[----:B------:R-:W-:Y:S01]  /*3c80*/  BSSY.RECONVERGENT B2, `(.L_x_24) ;  /* 0x000002a000027945 */ /* 0x000fe20003800200 */
[----:B-1----:R-:W-:Y:S02]  /*3c90*/  LEA.HI R27, R30, R2, RZ, 0x1a ;  /* 0x000000021e1b7211 */ /* 0x002fe400078fd0ff */
[----:B--2---:R-:W-:-:S04]  /*3ca0*/  MOV R2, UR12 ;  /* 0x0000000c00027c02 */ /* 0x004fc80008000f00 */
[----:B------:R-:W-:-:S13]  /*3cb0*/  ISETP.GE.AND P0, PT, R27, R2, PT ;  /* 0x000000021b00720c */ /* 0x000fda0003f06270 */
[----:B------:R-:W-:Y:S05]  /*3cc0*/  @P0 BRA `(.L_x_25) ;  /* 0x0000000000640947 */ /* 0x000fea0003800000 */
[----:B------:R-:W1:Y:S01]  /*3cd0*/  S2R R57, SR_TID.X ;  /* 0x0000000000397919 */ /* 0x000e620000002100 */
[----:B------:R-:W2:Y:S01]  /*3ce0*/  S2UR UR5, SR_CgaCtaId ;  /* 0x00000000000579c3 */ /* 0x000ea20000008800 */
[----:B------:R-:W-:Y:S01]  /*3cf0*/  UMOV UR4, 0x400 ;  /* 0x0000040000047882 */ /* 0x000fe20000000000 */
[----:B------:R-:W-:Y:S01]  /*3d00*/  SHF.R.U32.HI R28, RZ, 0x6, R30 ;  /* 0x00000006ff1c7819 */ /* 0x000fe2000001161e */
[----:B------:R-:W-:-:S03]  /*3d10*/  UIADD3 UR4, UPT, UPT, UR4, 0x2000, URZ ;  /* 0x0000200004047890 */ /* 0x000fc6000fffe0ff */
[----:B------:R-:W-:Y:S02]  /*3d20*/  LEA R29, R0, R28, 0x6 ;  /* 0x0000001c001d7211 */ /* 0x000fe400078e30ff */
[----:B------:R-:W3:Y:S01]  /*3d30*/  S2UR UR11, SR_CTAID.X ;  /* 0x00000000000b79c3 */ /* 0x000ee20000002500 */
[----:B--2---:R-:W-:-:S06]  /*3d40*/  ULEA UR4, UR5, UR4, 0x18 ;  /* 0x0000000405047291 */ /* 0x004fcc000f8ec0ff */
[----:B------:R-:W-:Y:S02]  /*3d50*/  MOV R27, UR4 ;  /* 0x00000004001b7c02 */ /* 0x000fe40008000f00 */
[----:B-1----:R-:W-:-:S04]  /*3d60*/  SHF.L.U32 R33, R57, 0x1, RZ ;  /* 0x0000000139217819 */ /* 0x002fc800000006ff */
[----:B------:R-:W-:-:S04]  /*3d70*/  LOP3.LUT R33, R33, 0x7e, RZ, 0xc0, !PT ;  /* 0x0000007e21217812 */ /* 0x000fc800078ec0ff */
[----:B------:R-:W-:-:S04]  /*3d80*/  IADD3 R31, PT, PT, R33, R27, RZ ;  /* 0x0000001b211f7210 */ /* 0x000fc80007ffe0ff */
[----:B------:R-:W-:Y:S02]  /*3d90*/  LEA R31, R28, R31, 0x7 ;  /* 0x0000001f1c1f7211 */ /* 0x000fe400078e38ff */
[----:B------:R-:W-:Y:S01]  /*3da0*/  LOP3.LUT R28, R57, 0x3f, RZ, 0xc0, !PT ;  /* 0x0000003f391c7812 */ /* 0x000fe200078ec0ff */
[----:B---3--:R-:W-:-:S04]  /*3db0*/  IMAD R57, R2, UR11, RZ ;  /* 0x0000000b02397c24 */ /* 0x008fc8000f8e02ff */
[----:B----4-:R-:W-:Y:S02]  /*3dc0*/  IMAD R29, R29, UR10, R28 ;  /* 0x0000000a1d1d7c24 */ /* 0x010fe4000f8e021c */
[----:B------:R-:W-:-:S03]  /*3dd0*/  IMAD R57, R57, UR10, RZ ;  /* 0x0000000a39397c24 */ /* 0x000fc6000f8e02ff */
[----:B------:R-:W-:Y:S02]  /*3de0*/  SHF.R.S32.HI R28, RZ, 0x1f, R29 ;  /* 0x0000001fff1c7819 */ /* 0x000fe4000001141d */
[----:B------:R-:W-:-:S04]  /*3df0*/  IADD3 R29, P0, PT, R57, R29, RZ ;  /* 0x0000001d391d7210 */ /* 0x000fc80007f1e0ff */
[----:B------:R-:W-:Y:S02]  /*3e00*/  LEA.HI.X.SX32 R57, R57, R28, 0x1, P0 ;  /* 0x0000001c39397211 */ /* 0x000fe400000f0eff */
[----:B0-----:R-:W-:-:S04]  /*3e10*/  LEA R28, P0, R29, UR8, 0x1 ;  /* 0x000000081d1c7c11 */ /* 0x001fc8000f8008ff */
[----:B------:R-:W-:-:S05]  /*3e20*/  LEA.HI.X R29, R29, UR9, R57, 0x1, P0 ;  /* 0x000000091d1d7c11 */ /* 0x000fca00080f0c39 */
[----:B------:R-:W2:Y:S04]  /*3e30*/  LDG.E.U16.CONSTANT R28, desc[UR6][R28.64] ;  /* 0x000000061c1c7981 */ /* 0x000ea8000c1e9500 */
[----:B--2---:R0:W-:Y:S01]  /*3e40*/  STS.U16 [R31], R28 ;  /* 0x0000001c1f007388 */ /* 0x0041e20000000400 */
[----:B------:R-:W-:Y:S05]  /*3e50*/  BRA `(.L_x_26) ;  /* 0x0000000000307947 */ /* 0x000fea0003800000 */
.L_x_25:
[----:B------:R-:W1:Y:S01]  /*3e60*/  S2R R27, SR_TID.X ;  /* 0x00000000001b7919 */ /* 0x000e620000002100 */
[----:B------:R-:W2:Y:S01]  /*3e70*/  S2UR UR5, SR_CgaCtaId ;  /* 0x00000000000579c3 */ /* 0x000ea20000008800 */
[----:B------:R-:W-:Y:S01]  /*3e80*/  UMOV UR4, 0x400 ;  /* 0x0000040000047882 */ /* 0x000fe20000000000 */
[----:B------:R-:W-:Y:S01]  /*3e90*/  SHF.L.U32 R28, R30, 0x1, RZ ;  /* 0x000000011e1c7819 */ /* 0x000fe200000006ff */
[----:B------:R-:W-:-:S03]  /*3ea0*/  UIADD3 UR4, UPT, UPT, UR4, 0x2000, URZ ;  /* 0x0000200004047890 */ /* 0x000fc6000fffe0ff */
[----:B------:R-:W-:Y:S01]  /*3eb0*/  LOP3.LUT R28, R28, 0xffffff80, RZ, 0xc0, !PT ;  /* 0xffffff801c1c7812 */ /* 0x000fe200078ec0ff */
[----:B--2---:R-:W-:Y:S01]  /*3ec0*/  ULEA UR4, UR5, UR4, 0x18 ;  /* 0x0000000405047291 */ /* 0x004fe2000f8ec0ff */
[----:B-1----:R-:W-:-:S05]  /*3ed0*/  SHF.L.U32 R33, R27, 0x1, RZ ;  /* 0x000000011b217819 */ /* 0x002fca00000006ff */
[----:B------:R-:W-:Y:S02]  /*3ee0*/  MOV R27, UR4 ;  /* 0x00000004001b7c02 */ /* 0x000fe40008000f00 */
[----:B------:R-:W-:-:S04]  /*3ef0*/  LOP3.LUT R33, R33, 0x7e, RZ, 0xc0, !PT ;  /* 0x0000007e21217812 */ /* 0x000fc800078ec0ff */
[----:B------:R-:W-:-:S05]  /*3f00*/  IADD3 R28, PT, PT, R28, R27, R33 ;  /* 0x0000001b1c1c7210 */ /* 0x000fca0007ffe021 */
[----:B------:R1:W-:Y:S02]  /*3f10*/  STS.U16 [R28], RZ ;  /* 0x000000ff1c007388 */ /* 0x0003e40000000400 */
.L_x_26:
[----:B0---4-:R-:W-:Y:S05]  /*3f20*/  BSYNC.RECONVERGENT B2 ;  /* 0x0000000000027941 */ /* 0x011fea0003800200 */
.L_x_24:
[----:B------:R-:W-:Y:S01]  /*3f30*/  IADD3 R59, PT, PT, R30, 0x100, RZ ;  /* 0x000001001e3b7810 */ /* 0x000fe20007ffe0ff */
[----:B------:R-:W0:Y:S01]  /*3f40*/  S2R R29, SR_TID.X ;  /* 0x00000000001d7919 */ /* 0x000e220000002100 */
[----:B------:R-:W-:-:S04]  /*3f50*/  SHF.L.U32 R31, R0, 0x6, RZ ;  /* 0x00000006001f7819 */ /* 0x000fc800000006ff */
[----:B-1----:R-:W-:-:S04]  /*3f60*/  LEA.HI R28, R59, R31, RZ, 0x1a ;  /* 0x0000001f3b1c7211 */ /* 0x002fc800078fd0ff */
[----:B------:R-:W-:-:S13]  /*3f70*/  ISETP.GE.AND P0, PT, R28, R2, PT ;  /* 0x000000021c00720c */ /* 0x000fda0003f06270 */
[----:B------:R-:W1:Y:S01]  /*3f80*/  @!P0 S2R R28, SR_CTAID.X ;  /* 0x00000000001c8919 */ /* 0x000e620000002500 */
[----:B------:R-:W2:Y:S01]  /*3f90*/  @!P0 LDC R58, c[0x0][0x3ac] ;  /* 0x0000eb00ff3a8b82 */ /* 0x000ea20000000800 */
[----:B------:R-:W-:Y:S02]  /*3fa0*/  @!P0 SHF.R.U32.HI R59, RZ, 0x6, R59 ;  /* 0x00000006ff3b8819 */ /* 0x000fe4000001163b */
[----:B0-----:R-:W-:Y:S02]  /*3fb0*/  @!P0 LOP3.LUT R57, R29, 0x3f, RZ, 0xc0, !PT ;  /* 0x0000003f1d398812 */ /* 0x001fe400078ec0ff */
[----:B------:R-:W-:-:S05]  /*3fc0*/  @!P0 LEA R29, R0, R59, 0x6 ;  /* 0x0000003b001d8211 */ /* 0x000fca00078e30ff */
[----:B--2---:R-:W-:-:S05]  /*3fd0*/  @!P0 IMAD R57, R29, R58, R57 ;  /* 0x0000003a1d398224 */ /* 0x004fca00078e0239 */
[----:B------:R-:W-:Y:S01]  /*3fe0*/  @!P0 SHF.R.S32.HI R29, RZ, 0x1f, R57 ;  /* 0x0000001fff1d8819 */ /* 0x000fe20000011439 */
[----:B-1----:R-:W-:-:S04]  /*3ff0*/  @!P0 IMAD R28, R28, R2, RZ ;  /* 0x000000021c1c8224 */ /* 0x002fc800078e02ff */
[----:B------:R-:W-:Y:S01]  /*4000*/  @!P0 IMAD R58, R28, R58, RZ ;  /* 0x0000003a1c3a8224 */ /* 0x000fe200078e02ff */
[----:B------:R-:W-:-:S04]  /*4010*/  @P0 LEA R28, R30, 0x200, 0x1 ;  /* 0x000002001e1c0811 */ /* 0x000fc800078e08ff */
[----:B------:R-:W-:Y:S02]  /*4020*/  @P0 LOP3.LUT R28, R28, 0xffffff80, RZ, 0xc0, !PT ;  /* 0xffffff801c1c0812 */ /* 0x000fe400078ec0ff */
[----:B------:R-:W-:Y:S02]  /*4030*/  @!P0 IADD3 R57, P1, PT, R58, R57, RZ ;  /* 0x000000393a398210 */ /* 0x000fe40007f3e0ff */
[----:B------:R-:W-:Y:S02]  /*4040*/  @P0 IADD3 R28, PT, PT, R28, R27, R33 ;  /* 0x0000001b1c1c0210 */ /* 0x000fe40007ffe021 */
[----:B------:R-:W-:-:S03]  /*4050*/  @!P0 LEA.HI.X.SX32 R58, R58, R29, 0x1, P1 ;  /* 0x0000001d3a3a8211 */ /* 0x000fc600008f0eff */
[----:B------:R0:W-:Y:S01]  /*4060*/  @P0 STS.U16 [R28], RZ ;  /* 0x000000ff1c000388 */ /* 0x0001e20000000400 */
[----:B------:R-:W-:-:S04]  /*4070*/  @!P0 IADD3 R28, PT, PT, R33, R27, RZ ;  /* 0x0000001b211c8210 */ /* 0x000fc80007ffe0ff */
[----:B------:R-:W-:Y:S02]  /*4080*/  @!P0 LEA R59, R59, R28, 0x7 ;  /* 0x0000001c3b3b8211 */ /* 0x000fe400078e38ff */
[----:B------:R-:W1:Y:S02]  /*4090*/  @!P0 LDC.64 R28, c[0x0][0x390] ;  /* 0x0000e400ff1c8b82 */ /* 0x000e640000000a00 */
[----:B-1----:R-:W-:-:S04]  /*40a0*/  @!P0 LEA R28, P1, R57, R28, 0x1 ;  /* 0x0000001c391c8211 */ /* 0x002fc800078208ff */
[----:B------:R-:W-:-:S05]  /*40b0*/  @!P0 LEA.HI.X R29, R57, R29, R58, 0x1, P1 ;  /* 0x0000001d391d8211 */ /* 0x000fca00008f0c3a */
[----:B------:R0:W2:Y:S01]  /*40c0*/  @!P0 LDG.E.U16.CONSTANT R57, desc[UR6][R28.64] ;  /* 0x000000061c398981 */ /* 0x0000a2000c1e9500 */
[----:B------:R-:W-:-:S04]  /*40d0*/  IADD3 R58, PT, PT, R30, 0x200, RZ ;  /* 0x000002001e3a7810 */ /* 0x000fc80007ffe0ff */
[----:B0-----:R-:W-:-:S04]  /*40e0*/  LEA.HI R28, R58, R31, RZ, 0x1a ;  /* 0x0000001f3a1c7211 */ /* 0x001fc800078fd0ff */
[----:B------:R-:W-:-:S13]  /*40f0*/  ISETP.GE.AND P1, PT, R28, R2, PT ;  /* 0x000000021c00720c */ /* 0x000fda0003f26270 */
[----:B------:R-:W0:Y:S01]  /*4100*/  @!P1 S2R R29, SR_CTAID.X ;  /* 0x00000000001d9919 */ /* 0x000e220000002500 */
[----:B------:R-:W1:Y:S01]  /*4110*/  @!P1 LDC R28, c[0x0][0x3ac] ;  /* 0x0000eb00ff1c9b82 */ /* 0x000e620000000800 */
[----:B0-----:R-:W-:-:S04]  /*4120*/  @!P1 IMAD R29, R29, R2, RZ ;  /* 0x000000021d1d9224 */ /* 0x001fc800078e02ff */
[----:B-1----:R-:W-:Y:S01]  /*4130*/  @!P1 IMAD R29, R29, R28, RZ ;  /* 0x0000001c1d1d9224 */ /* 0x002fe200078e02ff */
[----:B--2---:R0:W-:Y:S02]  /*4140*/  @!P0 STS.U16 [R59], R57 ;  /* 0x000000393b008388 */ /* 0x0041e40000000400 */
[----:B0-----:R-:W0:Y:S01]  /*4150*/  S2R R57, SR_TID.X ;  /* 0x0000000000397919 */ /* 0x001e220000002100 */
[----:B------:R-:W-:-:S04]  /*4160*/  @!P1 SHF.R.U32.HI R59, RZ, 0x6, R58 ;  /* 0x00000006ff3b9819 */ /* 0x000fc8000001163a */
[----:B------:R-:W-:Y:S02]  /*4170*/  @!P1 LEA R58, R0, R59, 0x6 ;  /* 0x0000003b003a9211 */ /* 0x000fe400078e30ff */
[----:B0-----:R-:W-:-:S05]  /*4180*/  @!P1 LOP3.LUT R57, R57, 0x3f, RZ, 0xc0, !PT ;  /* 0x0000003f39399812 */ /* 0x001fca00078ec0ff */
[----:B------:R-:W-:Y:S01]  /*4190*/  @!P1 IMAD R57, R58, R28, R57 ;  /* 0x0000001c3a399224 */ /* 0x000fe200078e0239 */
[----:B------:R-:W-:-:S04]  /*41a0*/  @P1 LEA R28, R30, 0x400, 0x1 ;  /* 0x000004001e1c1811 */ /* 0x000fc800078e08ff */
[----:B------:R-:W-:Y:S02]  /*41b0*/  @P1 LOP3.LUT R28, R28, 0xffffff80, RZ, 0xc0, !PT ;  /* 0xffffff801c1c1812 */ /* 0x000fe400078ec0ff */
[----:B------:R-:W-:Y:S02]  /*41c0*/  @!P1 SHF.R.S32.HI R58, RZ, 0x1f, R57 ;  /* 0x0000001fff3a9819 */ /* 0x000fe40000011439 */
[----:B------:R-:W-:Y:S02]  /*41d0*/  @P1 IADD3 R28, PT, PT, R28, R27, R33 ;  /* 0x0000001b1c1c1210 */ /* 0x000fe40007ffe021 */
[----:B------:R-:W-:-:S03]  /*41e0*/  @!P1 IADD3 R57, P0, PT, R29, R57, RZ ;  /* 0x000000391d399210 */ /* 0x000fc60007f1e0ff */
[----:B------:R0:W-:Y:S01]  /*41f0*/  @P1 STS.U16 [R28], RZ ;  /* 0x000000ff1c001388 */ /* 0x0001e20000000400 */
[----:B------:R-:W-:Y:S02]  /*4200*/  @!P1 LEA.HI.X.SX32 R58, R29, R58, 0x1, P0 ;  /* 0x0000003a1d3a9211 */ /* 0x000fe400000f0eff */
        /* <DEDUP_REMOVED lines=11> */
[----:B0-----:R-:W-:Y:S01]  /*42c0*/  @!P0 IMAD R29, R29, R2, RZ ;  /* 0x000000021d1d8224 */ /* 0x001fe200078e02ff */
[----:B--2---:R0:W-:Y:S02]  /*42d0*/  @!P1 STS.U16 [R59], R57 ;  /* 0x000000393b009388 */ /* 0x0041e40000000400 */
[----:B0-----:R-:W0:Y:S01]  /*42e0*/  S2R R59, SR_TID.X ;  /* 0x00000000003b7919 */ /* 0x001e220000002100 */
[----:B------:R-:W-:Y:S02]  /*42f0*/  @!P0 SHF.R.U32.HI R57, RZ, 0x6, R58 ;  /* 0x00000006ff398819 */ /* 0x000fe4000001163a */
[----:B0-----:R-:W-:Y:S02]  /*4300*/  @!P0 LOP3.LUT R58, R59, 0x3f, RZ, 0xc0, !PT ;  /* 0x0000003f3b3a8812 */ /* 0x001fe400078ec0ff */
[----:B------:R-:W-:-:S05]  /*4310*/  @!P0 LEA R59, R0, R57, 0x6 ;  /* 0x00000039003b8211 */ /* 0x000fca00078e30ff */
[-C--:B-1----:R-:W-:Y:S02]  /*4320*/  @!P0 IMAD R58, R59, R28.reuse, R58 ;  /* 0x0000001c3b3a8224 */ /* 0x082fe400078e023a */
[----:B------:R-:W-:Y:S01]  /*4330*/  @!P0 IMAD R59, R29, R28, RZ ;  /* 0x0000001c1d3b8224 */ /* 0x000fe200078e02ff */
[----:B------:R-:W-:Y:S02]  /*4340*/  @!P0 IADD3 R28, PT, PT, R33, R27, RZ ;  /* 0x0000001b211c8210 */ /* 0x000fe40007ffe0ff */
[----:B------:R-:W-:Y:S02]  /*4350*/  @P0 LEA R29, R30, 0x600, 0x1 ;  /* 0x000006001e1d0811 */ /* 0x000fe400078e08ff */
[----:B------:R-:W-:Y:S02]  /*4360*/  @!P0 LEA R57, R57, R28, 0x7 ;  /* 0x0000001c39398211 */ /* 0x000fe400078e38ff */
[----:B------:R-:W-:Y:S02]  /*4370*/  @P0 LOP3.LUT R29, R29, 0xffffff80, RZ, 0xc0, !PT ;  /* 0xffffff801d1d0812 */ /* 0x000fe400078ec0ff */
[----:B------:R-:W-:-:S02]  /*4380*/  @!P0 SHF.R.S32.HI R28, RZ, 0x1f, R58 ;  /* 0x0000001fff1c8819 */ /* 0x000fc4000001143a */
[----:B------:R-:W-:Y:S02]  /*4390*/  @!P0 IADD3 R58, P1, PT, R59, R58, RZ ;  /* 0x0000003a3b3a8210 */ /* 0x000fe40007f3e0ff */
[----:B------:R-:W-:Y:S02]  /*43a0*/  @P0 IADD3 R33, PT, PT, R29, R27, R33 ;  /* 0x0000001b1d210210 */ /* 0x000fe40007ffe021 */
[----:B------:R-:W-:Y:S02]  /*43b0*/  @!P0 LEA.HI.X.SX32 R59, R59, R28, 0x1, P1 ;  /* 0x0000001c3b3b8211 */ /* 0x000fe400008f0eff */
[----:B------:R-:W0:Y:S02]  /*43c0*/  @!P0 LDC.64 R28, c[0x0][0x390] ;  /* 0x0000e400ff1c8b82 */ /* 0x000e240000000a00 */
[----:B0-----:R-:W-:-:S04]  /*43d0*/  @!P0 LEA R28, P1, R58, R28, 0x1 ;  /* 0x0000001c3a1c8211 */ /* 0x001fc800078208ff */
[----:B------:R-:W-:-:S05]  /*43e0*/  @!P0 LEA.HI.X R29, R58, R29, R59, 0x1, P1 ;  /* 0x0000001d3a1d8211 */ /* 0x000fca00008f0c3b */
[----:B------:R-:W2:Y:S04]  /*43f0*/  @!P0 LDG.E.U16.CONSTANT R28, desc[UR6][R28.64] ;  /* 0x000000061c1c8981 */ /* 0x000ea8000c1e9500 */
[----:B------:R0:W-:Y:S04]  /*4400*/  @P0 STS.U16 [R33], RZ ;  /* 0x000000ff21000388 */ /* 0x0001e80000000400 */
[----:B--2---:R0:W-:Y:S01]  /*4410*/  @!P0 STS.U16 [R57], R28 ;  /* 0x0000001c39008388 */ /* 0x0041e20000000400 */
[C---:B------:R-:W-:Y:S02]  /*4420*/  ISETP.GE.U32.AND P0, PT, R30.reuse, 0xc00, PT ;  /* 0x00000c001e00780c */ /* 0x040fe40003f06070 */
[----:B------:R-:W-:-:S11]  /*4430*/  IADD3 R30, PT, PT, R30, 0x400, RZ ;  /* 0x000004001e1e7810 */ /* 0x000fd60007ffe0ff */
[----:B0-----:R-:W-:Y:S05]  /*4440*/  @!P0 BRA `(.L_x_27) ;  /* 0xfffffff800088947 */ /* 0x001fea000383ffff */
[----:B------:R-:W-:Y:S05]  /*4450*/  BSYNC.RECONVERGENT B1 ;  /* 0x0000000000017941 */ /* 0x000fea0003800200 */
.L_x_23:
[----:B------:R-:W-:Y:S01]  /*4460*/  BAR.SYNC.DEFER_BLOCKING 0x0 ;  /* 0x0000000000007b1d */ /* 0x000fe20000010000 */
[----:B------:R-:W-:-:S05]  /*4470*/  ISETP.GE.AND P0, PT, R31, R2, PT ;  /* 0x000000021f00720c */ /* 0x000fca0003f06270 */
[----:B------:R-:W-:Y:S08]  /*4480*/  BSSY.RECONVERGENT B1, `(.L_x_28) ;  /* 0x00000c0000017945 */ /* 0x000ff00003800200 */
[----:B------:R-:W-:Y:S05]  /*4490*/  @P0 BRA `(.L_x_29) ;  /* 0x0000000800f80947 */ /* 0x000fea0003800000 */
[----:B------:R-:W-:-:S07]  /*44a0*/  MOV R28, RZ ;  /* 0x000000ff001c7202 */ /* 0x000fce0000000f00 */
.L_x_30:
[----:B-----5:R-:W-:Y:S01]  /*44b0*/  LEA R30, R0, R28, 0x6 ;  /* 0x0000001c001e7211 */ /* 0x020fe200078e30ff */
[----:B------:R-:W2:Y:S03]  /*44c0*/  LDL.LU R58, [R1+0x804] ;  /* 0x00080400013a7983 */ /* 0x000ea60000300800 */
[C---:B------:R-:W-:Y:S01]  /*44d0*/  LEA R29, R30.reuse, R1, 0x2 ;  /* 0x000000011e1d7211 */ /* 0x040fe200078e10ff */
[----:B------:R-:W3:Y:S01]  /*44e0*/  LDL.LU R59, [R1+0x814] ;  /* 0x00081400013b7983 */ /* 0x000ee20000300800 */
[----:B------:R-:W-:Y:S02]  /*44f0*/  IADD3 R30, PT, PT, R30, 0x1, RZ ;  /* 0x000000011e1e7810 */ /* 0x000fe40007ffe0ff */
[----:B------:R-:W-:Y:S01]  /*4500*/  LEA R33, R28, R27, 0x7 ;  /* 0x0000001b1c217211 */ /* 0x000fe200078e38ff */
[----:B------:R0:W-:Y:S04]  /*4510*/  STL [R1+0x880], R0 ;  /* 0x0008800001007387 */ /* 0x0001e80000100800 */
[----:B------:R-:W4:Y:S01]  /*4520*/  LDL R29, [R29] ;  /* 0x000000001d1d7983 */ /* 0x000f220000100800 */
[----:B------:R-:W-:-:S03]  /*4530*/  ISETP.GE.AND P0, PT, R30, R2, PT ;  /* 0x000000021e00720c */ /* 0x000fc60003f06270 */
[----:B------:R-:W1:Y:S04]  /*4540*/  LDS.64 R30, [R33] ;  /* 0x00000000211e7984 */ /* 0x000e680000000a00 */
[----:B0-----:R-:W3:Y:S01]  /*4550*/  LDL.LU R0, [R1+0x810] ;  /* 0x0008100001007983 */ /* 0x001ee20000300800 */
[--C-:B-1----:R-:W-:Y:S02]  /*4560*/  HADD2.F32 R57, -RZ, R30.reuse.H0_H0 ;  /* 0x2000001eff397230 */ /* 0x102fe40000004100 */
[----:B------:R-:W-:-:S05]  /*4570*/  HADD2.F32 R30, -RZ, R30.H1_H1 ;  /* 0x3000001eff1e7230 */ /* 0x000fca0000004100 */
[----:B----4-:R-:W-:Y:S01]  /*4580*/  FFMA R25, R29, R30, R25 ;  /* 0x0000001e1d197223 */ /* 0x010fe20000000019 */
[--C-:B------:R-:W-:Y:S02]  /*4590*/  HADD2.F32 R30, -RZ, R31.reuse.H0_H0 ;  /* 0x2000001fff1e7230 */ /* 0x100fe40000004100 */
[----:B------:R-:W-:-:S03]  /*45a0*/  HADD2.F32 R31, -RZ, R31.H1_H1 ;  /* 0x3000001fff1f7230 */ /* 0x000fc60000004100 */
[C---:B------:R-:W-:Y:S02]  /*45b0*/  FFMA R24, R29.reuse, R30, R24 ;  /* 0x0000001e1d187223 */ /* 0x040fe40000000018 */
[C---:B------:R-:W-:Y:S02]  /*45c0*/  FFMA R23, R29.reuse, R31, R23 ;  /* 0x0000001f1d177223 */ /* 0x040fe40000000017 */
[----:B------:R-:W0:Y:S01]  /*45d0*/  LDS.64 R30, [R33+0x8] ;  /* 0x00000800211e7984 */ /* 0x000e220000000a00 */
[----:B------:R-:W-:Y:S01]  /*45e0*/  FFMA R26, R29, R57, R26 ;  /* 0x000000391d1a7223 */ /* 0x000fe2000000001a */
[--C-:B0-----:R-:W-:Y:S02]  /*45f0*/  HADD2.F32 R57, -RZ, R30.reuse.H0_H0 ;  /* 0x2000001eff397230 */ /* 0x101fe40000004100 */
[----:B------:R-:W-:-:S05]  /*4600*/  HADD2.F32 R30, -RZ, R30.H1_H1 ;  /* 0x3000001eff1e7230 */ /* 0x000fca0000004100 */
[----:B------:R-:W-:Y:S01]  /*4610*/  FFMA R21, R29, R30, R21 ;  /* 0x0000001e1d157223 */ /* 0x000fe20000000015 */
        /* <DEDUP_REMOVED lines=41> */
[----:B------:R-:W-:-:S03]  /*48b0*/  FFMA R6, R29, R57, R6 ;  /* 0x000000391d067223 */ /* 0x000fc60000000006 */
[----:B------:R1:W-:Y:S04]  /*48c0*/  STL [R1+0x884], R2 ;  /* 0x0008840201007387 */ /* 0x0003e80000100800 */
[----:B-1----:R-:W4:Y:S01]  /*48d0*/  LDL.LU R2, [R1+0x80c] ;  /* 0x00080c0001027983 */ /* 0x002f220000300800 */
[--C-:B0-----:R-:W-:Y:S02]  /*48e0*/  HADD2.F32 R57, -RZ, R30.reuse.H0_H0 ;  /* 0x2000001eff397230 */ /* 0x101fe40000004100 */
[----:B------:R-:W-:-:S05]  /*48f0*/  HADD2.F32 R30, -RZ, R30.H1_H1 ;  /* 0x3000001eff1e7230 */ /* 0x000fca0000004100 */
[----:B------:R-:W-:Y:S01]  /*4900*/  FFMA R34, R29, R30, R34 ;  /* 0x0000001e1d227223 */ /* 0x000fe20000000022 */
[--C-:B------:R-:W-:Y:S02]  /*4910*/  HADD2.F32 R30, -RZ, R31.reuse.H0_H0 ;  /* 0x2000001fff1e7230 */ /* 0x100fe40000004100 */
[----:B------:R-:W-:-:S03]  /*4920*/  HADD2.F32 R31, -RZ, R31.H1_H1 ;  /* 0x3000001fff1f7230 */ /* 0x000fc60000004100 */
[C---:B------:R-:W-:Y:S02]  /*4930*/  FFMA R35, R29.reuse, R30, R35 ;  /* 0x0000001e1d237223 */ /* 0x040fe40000000023 */
[C---:B------:R-:W-:Y:S02]  /*4940*/  FFMA R36, R29.reuse, R31, R36 ;  /* 0x0000001f1d247223 */ /* 0x040fe40000000024 */
[----:B------:R-:W0:Y:S04]  /*4950*/  LDS.64 R30, [R33+0x38] ;  /* 0x00003800211e7984 */ /* 0x000e280000000a00 */
[----:B------:R1:W-:Y:S04]  /*4960*/  STL [R1+0x88c], R28 ;  /* 0x00088c1c01007387 */ /* 0x0003e80000100800 */
[----:B-1----:R-:W3:Y:S04]  /*4970*/  LDL.LU R28, [R1+0x808] ;  /* 0x00080800011c7983 */ /* 0x002ee80000300800 */
[----:B------:R1:W-:Y:S04]  /*4980*/  STL [R1+0x888], R27 ;  /* 0x0008881b01007387 */ /* 0x0003e80000100800 */
[----:B-1----:R-:W2:Y:S01]  /*4990*/  LDL.LU R27, [R1+0x800] ;  /* 0x00080000011b7983 */ /* 0x002ea20000300800 */
[----:B------:R-:W-:Y:S01]  /*49a0*/  FFMA R32, R29, R57, R32 ;  /* 0x000000391d207223 */ /* 0x000fe20000000020 */
[----:B0-----:R-:W-:-:S02]  /*49b0*/  HADD2.F32 R57, -RZ, R30.H0_H0 ;  /* 0x2000001eff397230 */ /* 0x001fc40000004100 */
        /* <DEDUP_REMOVED lines=49> */
[C---:B--2---:R-:W-:Y:S02]  /*4cd0*/  FFMA R27, R29.reuse, R30, R27 ;  /* 0x0000001e1d1b7223 */ /* 0x044fe4000000001b */
[C---:B------:R-:W-:Y:S02]  /*4ce0*/  FFMA R58, R29.reuse, R31, R58 ;  /* 0x0000001f1d3a7223 */ /* 0x040fe4000000003a */
[----:B------:R-:W0:Y:S01]  /*4cf0*/  LDS.64 R30, [R33+0x68] ;  /* 0x00006800211e7984 */ /* 0x000e220000000a00 */
[----:B------:R-:W-:-:S03]  /*4d00*/  FFMA R60, R29, R57, R60 ;  /* 0x000000391d3c7223 */ /* 0x000fc6000000003c */
[----:B------:R1:W-:Y:S04]  /*4d10*/  STL [R1+0x804], R58 ;  /* 0x0008043a01007387 */ /* 0x0003e80000100800 */
[----:B------:R-:W-:Y:S04]  /*4d20*/  STL [R1+0x800], R27 ;  /* 0x0008001b01007387 */ /* 0x000fe80000100800 */
[----:B-1----:R-:W2:Y:S01]  /*4d30*/  LDL.LU R58, [R1+0x818] ;  /* 0x00081800013a7983 */ /* 0x002ea20000300800 */
[----:B0-----:R-:W-:-:S05]  /*4d40*/  HADD2.F32 R57, -RZ, R30.H0_H0 ;  /* 0x2000001eff397230 */ /* 0x001fca0000004100 */
[----:B---3--:R-:W-:-:S05]  /*4d50*/  FFMA R28, R29, R57, R28 ;  /* 0x000000391d1c7223 */ /* 0x008fca000000001c */
[----:B------:R0:W-:Y:S04]  /*4d60*/  STL [R1+0x808], R28 ;  /* 0x0008081c01007387 */ /* 0x0001e80000100800 */
[----:B0-----:R-:W3:Y:S01]  /*4d70*/  LDL.LU R28, [R1+0x81c] ;  /* 0x00081c00011c7983 */ /* 0x001ee20000300800 */
[----:B------:R-:W-:-:S03]  /*4d80*/  HADD2.F32 R30, -RZ, R30.H1_H1 ;  /* 0x3000001eff1e7230 */ /* 0x000fc60000004100 */
[----:B------:R-:W3:Y:S02]  /*4d90*/  LDL.LU R27, [R1+0x820] ;  /* 0x00082000011b7983 */ /* 0x000ee40000300800 */
[C---:B----4-:R-:W-:Y:S01]  /*4da0*/  FFMA R2, R29.reuse, R30, R2 ;  /* 0x0000001e1d027223 */ /* 0x050fe20000000002 */
[--C-:B------:R-:W-:Y:S02]  /*4db0*/  HADD2.F32 R30, -RZ, R31.reuse.H0_H0 ;  /* 0x2000001fff1e7230 */ /* 0x100fe40000004100 */
[----:B------:R-:W-:Y:S02]  /*4dc0*/  HADD2.F32 R31, -RZ, R31.H1_H1 ;  /* 0x3000001fff1f7230 */ /* 0x000fe40000004100 */
[----:B------:R0:W-:Y:S01]  /*4dd0*/  STL [R1+0x80c], R2 ;  /* 0x00080c0201007387 */ /* 0x0001e20000100800 */
[C---:B------:R-:W-:Y:S02]  /*4de0*/  FFMA R0, R29.reuse, R30, R0 ;  /* 0x0000001e1d007223 */ /* 0x040fe40000000000 */
[----:B------:R-:W-:-:S02]  /*4df0*/  FFMA R59, R29, R31, R59 ;  /* 0x0000001f1d3b7223 */ /* 0x000fc4000000003b */
[----:B------:R-:W1:Y:S04]  /*4e00*/  LDS.64 R30, [R33+0x70] ;  /* 0x00007000211e7984 */ /* 0x000e680000000a00 */
[----:B0-----:R-:W4:Y:S04]  /*4e10*/  LDL.LU R2, [R1+0x824] ;  /* 0x0008240001027983 */ /* 0x001f280000300800 */
[----:B------:R0:W-:Y:S04]  /*4e20*/  STL [R1+0x810], R0 ;  /* 0x0008100001007387 */ /* 0x0001e80000100800 */
[----:B0-----:R-:W4:Y:S04]  /*4e30*/  LDL.LU R0, [R1+0x828] ;  /* 0x0008280001007983 */ /* 0x001f280000300800 */
[----:B------:R0:W-:Y:S04]  /*4e40*/  STL [R1+0x814], R59 ;  /* 0x0008143b01007387 */ /* 0x0001e80000100800 */
[----:B0-----:R-:W4:Y:S01]  /*4e50*/  LDL.LU R59, [R1+0x830] ;  /* 0x00083000013b7983 */ /* 0x001f220000300800 */
[----:B-1----:R-:W-:-:S02]  /*4e60*/  HADD2.F32 R57, -RZ, R30.H0_H0 ;  /* 0x2000001eff397230 */ /* 0x002fc40000004100 */
[----:B------:R-:W-:-:S03]  /*4e70*/  HADD2.F32 R30, -RZ, R30.H1_H1 ;  /* 0x3000001eff1e7230 */ /* 0x000fc60000004100 */
[C---:B--2---:R-:W-:Y:S02]  /*4e80*/  FFMA R58, R29.reuse, R57, R58 ;  /* 0x000000391d3a7223 */ /* 0x044fe4000000003a */
[----:B------:R-:W2:Y:S04]  /*4e90*/  LDL.LU R57, [R1+0x82c] ;  /* 0x00082c0001397983 */ /* 0x000ea80000300800 */
[----:B------:R0:W-:Y:S04]  /*4ea0*/  STL [R1+0x818], R58 ;  /* 0x0008183a01007387 */ /* 0x0001e80000100800 */
[----:B0-----:R-:W2:Y:S01]  /*4eb0*/  LDL.LU R58, [R1+0x834] ;  /* 0x00083400013a7983 */ /* 0x001ea20000300800 */
[----:B---3--:R-:W-:-:S05]  /*4ec0*/  FFMA R28, R29, R30, R28 ;  /* 0x0000001e1d1c7223 */ /* 0x008fca000000001c */
[----:B------:R0:W-:Y:S04]  /*4ed0*/  STL [R1+0x81c], R28 ;  /* 0x00081c1c01007387 */ /* 0x0001e80000100800 */
[----:B0-----:R-:W3:Y:S01]  /*4ee0*/  LDL.LU R28, [R1+0x88c] ;  /* 0x00088c00011c7983 */ /* 0x001ee20000300800 */
[--C-:B------:R-:W-:Y:S02]  /*4ef0*/  HADD2.F32 R30, -RZ, R31.reuse.H0_H0 ;  /* 0x2000001fff1e7230 */ /* 0x100fe40000004100 */
[----:B------:R-:W-:-:S03]  /*4f00*/  HADD2.F32 R31, -RZ, R31.H1_H1 ;  /* 0x3000001fff1f7230 */ /* 0x000fc60000004100 */
[C---:B------:R-:W-:Y:S02]  /*4f10*/  FFMA R27, R29.reuse, R30, R27 ;  /* 0x0000001e1d1b7223 */ /* 0x040fe4000000001b */
[----:B----4-:R-:W-:Y:S02]  /*4f20*/  FFMA R2, R29, R31, R2 ;  /* 0x0000001f1d027223 */ /* 0x010fe40000000002 */
[----:B------:R-:W0:Y:S04]  /*4f30*/  LDS.64 R30, [R33+0x78] ;  /* 0x00007800211e7984 */ /* 0x000e280000000a00 */
[----:B------:R1:W-:Y:S04]  /*4f40*/  STL [R1+0x820], R27 ;  /* 0x0008201b01007387 */ /* 0x0003e80000100800 */
[----:B-1----:R1:W5:Y:S04]  /*4f50*/  LDL.LU R27, [R1+0x888] ;  /* 0x00088800011b7983 */ /* 0x0023680000300800 */
[----:B------:R4:W-:Y:S04]  /*4f60*/  STL [R1+0x824], R2 ;  /* 0x0008240201007387 */ /* 0x0009e80000100800 */
[----:B----4-:R1:W5:Y:S01]  /*4f70*/  LDL.LU R2, [R1+0x884] ;  /* 0x0008840001027983 */ /* 0x0103620000300800 */
[----:B0-----:R-:W-:-:S02]  /*4f80*/  HADD2.F32 R33, -RZ, R30.H0_H0 ;  /* 0x2000001eff217230 */ /* 0x001fc40000004100 */
[----:B------:R-:W-:-:S03]  /*4f90*/  HADD2.F32 R30, -RZ, R30.H1_H1 ;  /* 0x3000001eff1e7230 */ /* 0x000fc60000004100 */
[----:B------:R-:W-:-:S05]  /*4fa0*/  FFMA R0, R29, R33, R0 ;  /* 0x000000211d007223 */ /* 0x000fca0000000000 */
[----:B------:R0:W-:Y:S04]  /*4fb0*/  STL [R1+0x828], R0 ;  /* 0x0008280001007387 */ /* 0x0001e80000100800 */
[----:B0-----:R1:W5:Y:S01]  /*4fc0*/  LDL.LU R0, [R1+0x880] ;  /* 0x0008800001007983 */ /* 0x0013620000300800 */
[----:B--2---:R-:W-:Y:S01]  /*4fd0*/  FFMA R57, R29, R30, R57 ;  /* 0x0000001e1d397223 */ /* 0x004fe20000000039 */
[--C-:B------:R-:W-:Y:S02]  /*4fe0*/  HADD2.F32 R30, -RZ, R31.reuse.H0_H0 ;  /* 0x2000001fff1e7230 */ /* 0x100fe40000004100 */
[----:B------:R-:W-:-:S03]  /*4ff0*/  HADD2.F32 R31, -RZ, R31.H1_H1 ;  /* 0x3000001fff1f7230 */ /* 0x000fc60000004100 */
[C---:B------:R-:W-:Y:S01]  /*5000*/  FFMA R59, R29.reuse, R30, R59 ;  /* 0x0000001e1d3b7223 */ /* 0x040fe2000000003b */
[----:B------:R1:W-:Y:S01]  /*5010*/  STL [R1+0x82c], R57 ;  /* 0x00082c3901007387 */ /* 0x0003e20000100800 */
[----:B------:R-:W-:-:S03]  /*5020*/  FFMA R58, R29, R31, R58 ;  /* 0x0000001f1d3a7223 */ /* 0x000fc6000000003a */
[----:B------:R1:W-:Y:S04]  /*5030*/  STL [R1+0x830], R59 ;  /* 0x0008303b01007387 */ /* 0x0003e80000100800 */
[----:B------:R1:W-:Y:S01]  /*5040*/  STL [R1+0x834], R58 ;  /* 0x0008343a01007387 */ /* 0x0003e20000100800 */
[C---:B---3--:R-:W-:Y:S02]  /*5050*/  ISETP.LT.U32.AND P1, PT, R28.reuse, 0x3f, PT ;  /* 0x0000003f1c00780c */ /* 0x048fe40003f21070 */
[----:B------:R-:W-:-:S11]  /*5060*/  IADD3 R28, PT, PT, R28, 0x1, RZ ;  /* 0x000000011c1c7810 */ /* 0x000fd60007ffe0ff */
[----:B-1----:R-:W-:Y:S05]  /*5070*/  @!P0 BRA P1, `(.L_x_30) ;  /* 0xfffffff4000c8947 */ /* 0x002fea000083ffff */
.L_x_29:
[----:B------:R-:W-:Y:S05]  /*5080*/  BSYNC.RECONVERGENT B1 ;  /* 0x0000000000017941 */ /* 0x000fea0003800200 */
.L_x_28:
[----:B-----5:R-:W-:Y:S02]  /*5090*/  IADD3 R27, PT, PT, R2, 0x3f, RZ ;  /* 0x0000003f021b7810 */ /* 0x020fe40007ffe0ff */
[----:B------:R-:W-:Y:S02]  /*50a0*/  IADD3 R0, PT, PT, R0, 0x1, RZ ;  /* 0x0000000100007810 */ /* 0x000fe40007ffe0ff */
[----:B------:R-:W-:-:S04]  /*50b0*/  SHF.R.U32.HI R27, RZ, 0x6, R27 ;  /* 0x00000006ff1b7819 */ /* 0x000fc8000001161b */
[----:B------:R-:W-:-:S13]  /*50c0*/  ISETP.NE.AND P0, PT, R0, R27, PT ;  /* 0x0000001b0000720c */ /* 0x000fda0003f05270 */
[----:B------:R-:W-:Y:S05]  /*50d0*/  @P0 BRA `(.L_x_31) ;  /* 0xffffffe800c00947 */ /* 0x000fea000383ffff */
[----:B------:R-:W2:Y:S01]  /*50e0*/  LDL.LU R30, [R1+0x824] ;  /* 0x00082400011e7983 */ /* 0x000ea20000300800 */
[----:B------:R-:W0:Y:S01]  /*50f0*/  S2UR UR9, SR_CTAID.X ;  /* 0x00000000000979c3 */ /* 0x000e220000002500 */
[----:B------:R-:W1:Y:S02]  /*5100*/  LDCU UR8, c[0x0][0x3ac] ;  /* 0x00007580ff0877ac */ /* 0x000e640008000800 */
[----:B------:R-:W3:Y:S01]  /*5110*/  LDL.LU R29, [R1+0x820] ;  /* 0x00082000011d7983 */ /* 0x000ee20000300800 */
[----:B------:R-:W-:Y:S01]  /*5120*/  F2FP.F16.F32.PACK_AB R19, R19, R20 ;  /* 0x000000141313723e */ /* 0x000fe200000000ff */
[----:B------:R-:W4:Y:S02]  /*5130*/  LDCU.64 UR4, c[0x0][0x398] ;  /* 0x00007300ff0477ac */ /* 0x000f240008000a00 */
[----:B------:R5:W-:Y:S04]  /*5140*/  STL [R1+0x880], R61 ;  /* 0x0008803d01007387 */ /* 0x000be80000100800 */
[----:B-----5:R-:W5:Y:S04]  /*5150*/  LDL.LU R61, [R1+0x834] ;  /* 0x00083400013d7983 */ /* 0x020f680000300800 */
[----:B------:R-:W5:Y:S04]  /*5160*/  LDL.LU R59, [R1+0x830] ;  /* 0x00083000013b7983 */ /* 0x000f680000300800 */
[----:B------:R-:W4:Y:S04]  /*5170*/  LDL.LU R58, [R1+0x82c] ;  /* 0x00082c00013a7983 */ /* 0x000f280000300800 */
[----:B------:R-:W4:Y:S04]  /*5180*/  LDL.LU R57, [R1+0x828] ;  /* 0x0008280001397983 */ /* 0x000f280000300800 */
[----:B------:R-:W5:Y:S01]  /*5190*/  LDL R31, [R1+0x878] ;  /* 0x00087800011f7983 */ /* 0x000f620000100800 */
[----:B--2---:R-:W-:-:S03]  /*51a0*/  MOV R33, R30 ;  /* 0x0000001e00217202 */ /* 0x004fc60000000f00 */
[----:B------:R-:W2:Y:S01]  /*51b0*/  LDL R30, [R1+0x874] ;  /* 0x00087400011e7983 */ /* 0x000ea20000100800 */
[----:B---3--:R-:W-:Y:S02]  /*51c0*/  F2FP.F16.F32.PACK_AB R0, R33, R29 ;  /* 0x0000001d2100723e */ /* 0x008fe400000000ff */
[----:B------:R-:W3:Y:S01]  /*51d0*/  S2R R29, SR_TID.X ;  /* 0x00000000001d7919 */ /* 0x000ee20000002100 */
[----:B------:R-:W-:Y:S02]  /*51e0*/  F2FP.F16.F32.PACK_AB R15, R15, R16 ;  /* 0x000000100f0f723e */ /* 0x000fe400000000ff */
[----:B0-----:R-:W-:Y:S02]  /*51f0*/  MOV R16, UR9 ;  /* 0x0000000900107c02 */ /* 0x001fe40008000f00 */
[----:B------:R-:W-:-:S03]  /*5200*/  F2FP.F16.F32.PACK_AB R22, R21, R22 ;  /* 0x000000161516723e */ /* 0x000fc600000000ff */
[----:B------:R-:W-:Y:S01]  /*5210*/  IMAD R21, R16, R2, RZ ;  /* 0x0000000210157224 */ /* 0x000fe200078e02ff */
[----:B------:R-:W-:Y:S02]  /*5220*/  F2FP.F16.F32.PACK_AB R23, R23, R24 ;  /* 0x000000181717723e */ /* 0x000fe400000000ff */
[----:B---3--:R-:W-:-:S04]  /*5230*/  SHF.R.U32.HI R29, RZ, 0x2, R29 ;  /* 0x00000002ff1d7819 */ /* 0x008fc8000001161d */
[----:B------:R-:W-:-:S04]  /*5240*/  LOP3.LUT R29, R29, 0x38, RZ, 0xc0, !PT ;  /* 0x000000381d1d7812 */ /* 0x000fc800078ec0ff */
[----:B-----5:R-:W-:Y:S02]  /*5250*/  LEA R20, R31, R29, 0x6 ;  /* 0x0000001d1f147211 */ /* 0x020fe400078e30ff */
[----:B------:R-:W-:Y:S02]  /*5260*/  F2FP.F16.F32.PACK_AB R25, R25, R26 ;  /* 0x0000001a1919723e */ /* 0x000fe400000000ff */
[----:B------:R-:W-:Y:S02]  /*5270*/  F2FP.F16.F32.PACK_AB R28, R61, R59 ;  /* 0x0000003b3d1c723e */ /* 0x000fe400000000ff */
[----:B------:R-:W3:Y:S01]  /*5280*/  LDL.LU R61, [R1+0x880] ;  /* 0x00088000013d7983 */ /* 0x000ee20000300800 */
[----:B----4-:R-:W-:-:S03]  /*5290*/  F2FP.F16.F32.PACK_AB R27, R58, R57 ;  /* 0x000000393a1b723e */ /* 0x010fc600000000ff */
[----:B------:R-:W4:Y:S04]  /*52a0*/  LDL.LU R59, [R1+0x80c] ;  /* 0x00080c00013b7983 */ /* 0x000f280000300800 */
[----:B------:R-:W4:Y:S04]  /*52b0*/  LDL.LU R58, [R1+0x808] ;  /* 0x00080800013a7983 */ /* 0x000f280000300800 */
[----:B------:R-:W5:Y:S04]  /*52c0*/  LDL.LU R57, [R1+0x814] ;  /* 0x0008140001397983 */ /* 0x000f680000300800 */
[----:B------:R-:W5:Y:S04]  /*52d0*/  LDL.LU R33, [R1+0x810] ;  /* 0x0008100001217983 */ /* 0x000f680000300800 */
[----:B------:R-:W5:Y:S01]  /*52e0*/  LDL.LU R31, [R1+0x81c] ;  /* 0x00081c00011f7983 */ /* 0x000f620000300800 */
[----:B--2---:R-:W-:-:S03]  /*52f0*/  IADD3 R20, PT, PT, R30, R20, RZ ;  /* 0x000000141e147210 */ /* 0x004fc60007ffe0ff */
[----:B------:R-:W5:Y:S02]  /*5300*/  LDL.LU R30, [R1+0x818] ;  /* 0x00081800011e7983 */ /* 0x000f640000300800 */
[----:B-1----:R-:W-:Y:S02]  /*5310*/  IMAD R24, R20, UR8, RZ ;  /* 0x0000000814187c24 */ /* 0x002fe4000f8e02ff */
[----:B------:R-:W-:-:S03]  /*5320*/  IMAD R20, R21, UR8, RZ ;  /* 0x0000000815147c24 */ /* 0x000fc6000f8e02ff */
[----:B------:R-:W-:Y:S02]  /*5330*/  SHF.R.S32.HI R26, RZ, 0x1f, R24 ;  /* 0x0000001fff1a7819 */ /* 0x000fe40000011418 */
[----:B------:R-:W-:-:S04]  /*5340*/  IADD3 R21, P0, PT, R20, R24, RZ ;  /* 0x0000001814157210 */ /* 0x000fc80007f1e0ff */
[----:B------:R-:W-:Y:S02]  /*5350*/  LEA.HI.X.SX32 R24, R20, R26, 0x1, P0 ;  /* 0x0000001a14187211 */ /* 0x000fe400000f0eff */
[C---:B------:R-:W-:Y:S01]  /*5360*/  LEA R20, P0, R21.reuse, UR4, 0x1 ;  /* 0x0000000415147c11 */ /* 0x040fe2000f8008ff */
[----:B------:R-:W2:Y:S03]  /*5370*/  LDL.LU R26, [R1+0x800] ;  /* 0x00080000011a7983 */ /* 0x000ea60000300800 */
[--C-:B------:R-:W-:Y:S02]  /*5380*/  LEA.HI.X R21, R21, UR5, R24.reuse, 0x1, P0 ;  /* 0x0000000515157c11 */ /* 0x100fe400080f0c18 */
[----:B------:R-:W-:-:S03]  /*5390*/  PRMT R24, R25, 0x7632, R24 ;  /* 0x0000763219187816 */ /* 0x000fc60000000018 */
[----:B------:R0:W-:Y:S02]  /*53a0*/  STG.E.U16 desc[UR6][R20.64], R25 ;  /* 0x0000001914007986 */ /* 0x0001e4000c101506 */
[----:B0-----:R-:W-:-:S05]  /*53b0*/  PRMT R25, R23, 0x7610, R25 ;  /* 0x0000761017197816 */ /* 0x001fca0000000019 */
[----:B------:R0:W-:Y:S04]  /*53c0*/  STG.E.U16 desc[UR6][R20.64+0x4], R25 ;  /* 0x0000041914007986 */ /* 0x0001e8000c101506 */
[----:B0-----:R-:W2:Y:S01]  /*53d0*/  LDL.LU R25, [R1+0x804] ;  /* 0x0008040001197983 */ /* 0x001ea20000300800 */
[----:B------:R-:W-:Y:S02]  /*53e0*/  F2FP.F16.F32.PACK_AB R9, R9, R10 ;  /* 0x0000000a0909723e */ /* 0x000fe400000000ff */
[----:B------:R-:W-:Y:S02]  /*53f0*/  F2FP.F16.F32.PACK_AB R32, R34, R32 ;  /* 0x000000202220723e */ /* 0x000fe400000000ff */
[----:B------:R-:W-:Y:S02]  /*5400*/  PRMT R10, R9, 0x7632, R10 ;  /* 0x00007632090a7816 */ /* 0x000fe4000000000a */
[----:B------:R-:W-:-:S03]  /*5410*/  F2FP.F16.F32.PACK_AB R5, R5, R6 ;  /* 0x000000060505723e */ /* 0x000fc600000000ff */
[----:B------:R0:W-:Y:S01]  /*5420*/  STG.E.U16 desc[UR6][R20.64+0x22], R10 ;  /* 0x0000220a14007986 */ /* 0x0001e2000c101506 */
[----:B------:R-:W-:Y:S02]  /*5430*/  F2FP.F16.F32.PACK_AB R3, R3, R4 ;  /* 0x000000040303723e */ /* 0x000fe400000000ff */
[----:B------:R-:W-:Y:S02]  /*5440*/  PRMT R4, R5, 0x7632, R4 ;  /* 0x0000763205047816 */ /* 0x000fe40000000004 */
[----:B------:R-:W-:Y:S02]  /*5450*/  F2FP.F16.F32.PACK_AB R35, R36, R35 ;  /* 0x000000232423723e */ /* 0x000fe400000000ff */
[----:B------:R-:W-:Y:S02]  /*5460*/  F2FP.F16.F32.PACK_AB R39, R40, R39 ;  /* 0x000000272827723e */ /* 0x000fe400000000ff */
[----:B0-----:R-:W-:Y:S01]  /*5470*/  PRMT R10, R32, 0x7632, R10 ;  /* 0x00007632200a7816 */ /* 0x001fe2000000000a */
[----:B------:R0:W-:Y:S01]  /*5480*/  STG.E.U16 desc[UR6][R20.64+0x28], R5 ;  /* 0x0000280514007986 */ /* 0x0001e2000c101506 */
[----:B------:R-:W-:-:S02]  /*5490*/  F2FP.F16.F32.PACK_AB R37, R38, R37 ;  /* 0x000000252625723e */ /* 0x000fc400000000ff */
[----:B------:R-:W-:Y:S01]  /*54a0*/  F2FP.F16.F32.PACK_AB R41, R42, R41 ;  /* 0x000000292a29723e */ /* 0x000fe200000000ff */
[----:B------:R1:W-:Y:S01]  /*54b0*/  STG.E.U16 desc[UR6][R20.64+0x32], R10 ;  /* 0x0000320a14007986 */ /* 0x0003e2000c101506 */
[----:B------:R-:W-:Y:S02]  /*54c0*/  F2FP.F16.F32.PACK_AB R7, R7, R8 ;  /* 0x000000080707723e */ /* 0x000fe400000000ff */
[----:B------:R-:W-:Y:S01]  /*54d0*/  PRMT R8, R3, 0x7632, R8 ;  /* 0x0000763203087816 */ /* 0x000fe20000000008 */
[----:B------:R3:W-:Y:S01]  /*54e0*/  STG.E.U16 desc[UR6][R20.64+0x2a], R4 ;  /* 0x00002a0414007986 */ /* 0x0007e2000c101506 */
[----:B------:R-:W-:Y:S02]  /*54f0*/  F2FP.F16.F32.PACK_AB R43, R44, R43 ;  /* 0x0000002b2c2b723e */ /* 0x000fe400000000ff */
[----:B0-----:R-:W-:Y:S01]  /*5500*/  PRMT R5, R35, 0x7632, R5 ;  /* 0x0000763223057816 */ /* 0x001fe20000000005 */
[----:B------:R0:W-:Y:S01]  /*5510*/  STG.E.U16 desc[UR6][R20.64+0x2c], R3 ;  /* 0x00002c0314007986 */ /* 0x0001e2000c101506 */
[----:B------:R-:W-:-:S02]  /*5520*/  F2FP.F16.F32.PACK_AB R47, R48, R47 ;  /* 0x0000002f302f723e */ /* 0x000fc400000000ff */
[----:B-1----:R-:W-:Y:S01]  /*5530*/  PRMT R10, R39, 0x7632, R10 ;  /* 0x00007632270a7816 */ /* 0x002fe2000000000a */
[----:B------:R1:W-:Y:S01]  /*5540*/  STG.E.U16 desc[UR6][R20.64+0x36], R5 ;  /* 0x0000360514007986 */ /* 0x0003e2000c101506 */
[----:B------:R-:W-:Y:S02]  /*5550*/  F2FP.F16.F32.PACK_AB R45, R46, R45 ;  /* 0x0000002d2e2d723e */ /* 0x000fe400000000ff */
[----:B---3--:R-:W-:Y:S01]  /*5560*/  PRMT R4, R37, 0x7632, R4 ;  /* 0x0000763225047816 */ /* 0x008fe20000000004 */
        /* <DEDUP_REMOVED lines=10> */
[----:B0-----:R-:W-:-:S03]  /*5610*/  PRMT R4, R45, 0x7632, R4 ;  /* 0x000076322d047816 */ /* 0x001fc60000000004 */
[----:B------:R0:W-:Y:S01]  /*5620*/  STG.E.U16 desc[UR6][R20.64+0x4e], R10 ;  /* 0x00004e0a14007986 */ /* 0x0001e2000c101506 */
[----:B-1----:R-:W-:-:S03]  /*5630*/  PRMT R3, R49, 0x7632, R3 ;  /* 0x0000763231037816 */ /* 0x002fc60000000003 */
[----:B------:R4:W-:Y:S01]  /*5640*/  STG.E.U16 desc[UR6][R20.64+0x4a], R4 ;  /* 0x00004a0414007986 */ /* 0x0009e2000c101506 */
[----:B------:R-:W-:Y:S02]  /*5650*/  PRMT R6, R7, 0x7632, R6 ;  /* 0x0000763207067816 */ /* 0x000fe40000000006 */
[----:B---3--:R-:W-:Y:S01]  /*5660*/  PRMT R5, R51, 0x7632, R5 ;  /* 0x0000763233057816 */ /* 0x008fe20000000005 */
[----:B------:R-:W-:Y:S01]  /*5670*/  STG.E.U16 desc[UR6][R20.64+0x52], R3 ;  /* 0x0000520314007986 */ /* 0x000fe2000c101506 */
[----:B------:R-:W-:Y:S02]  /*5680*/  F2FP.F16.F32.PACK_AB R55, R56, R55 ;  /* 0x000000373837723e */ /* 0x000fe400000000ff */
[----:B0-----:R-:W-:Y:S02]  /*5690*/  PRMT R10, R53, 0x7632, R10 ;  /* 0x00007632350a7816 */ /* 0x001fe4000000000a */
[----:B------:R-:W-:Y:S02]  /*56a0*/  F2FP.F16.F32.PACK_AB R60, R61, R60 ;  /* 0x0000003c3d3c723e */ /* 0x000fe400000000ff */
[----:B----4-:R-:W-:Y:S01]  /*56b0*/  F2FP.F16.F32.PACK_AB R4, R59, R58 ;  /* 0x0000003a3b04723e */ /* 0x010fe200000000ff */
[----:B------:R-:W-:Y:S01]  /*56c0*/  STG.E.U16 desc[UR6][R20.64+0x24], R7 ;  /* 0x0000240714007986 */ /* 0x000fe2000c101506 */
[----:B------:R-:W-:-:S02]  /*56d0*/  F2FP.F16.F32.PACK_AB R17, R17, R18 ;  /* 0x000000121111723e */ /* 0x000fc400000000ff */
[----:B------:R-:W-:Y:S01]  /*56e0*/  PRMT R18, R19, 0x7632, R18 ;  /* 0x0000763213127816 */ /* 0x000fe20000000012 */
[----:B------:R0:W-:Y:S01]  /*56f0*/  STG.E.U16 desc[UR6][R20.64+0x26], R6 ;  /* 0x0000260614007986 */ /* 0x0001e2000c101506 */
[----:B------:R-:W-:-:S03]  /*5700*/  F2FP.F16.F32.PACK_AB R14, R13, R14 ;  /* 0x0000000e0d0e723e */ /* 0x000fc600000000ff */
[----:B------:R-:W-:Y:S01]  /*5710*/  STG.E.U16 desc[UR6][R20.64+0x2e], R8 ;  /* 0x00002e0814007986 */ /* 0x000fe2000c101506 */
[----:B------:R-:W-:-:S03]  /*5720*/  F2FP.F16.F32.PACK_AB R11, R11, R12 ;  /* 0x0000000c0b0b723e */ /* 0x000fc600000000ff */
[----:B------:R1:W-:Y:S04]  /*5730*/  STG.E.U16 desc[UR6][R20.64+0x56], R5 ;  /* 0x0000560514007986 */ /* 0x0003e8000c101506 */
[----:B------:R3:W-:Y:S01]  /*5740*/  STG.E.U16 desc[UR6][R20.64+0x5a], R10 ;  /* 0x00005a0a14007986 */ /* 0x0007e2000c101506 */
[----:B0-----:R-:W-:-:S03]  /*5750*/  PRMT R6, R55, 0x7632, R6 ;  /* 0x0000763237067816 */ /* 0x001fc60000000006 */
[----:B------:R0:W-:Y:S01]  /*5760*/  STG.E.U16 desc[UR6][R20.64+0x20], R9 ;  /* 0x0000200914007986 */ /* 0x0001e2000c101506 */
[----:B-1----:R-:W-:-:S03]  /*5770*/  PRMT R5, R60, 0x7632, R5 ;  /* 0x000076323c057816 */ /* 0x002fc60000000005 */
[----:B------:R1:W-:Y:S01]  /*5780*/  STG.E.U16 desc[UR6][R20.64+0x2], R24 ;  /* 0x0000021814007986 */ /* 0x0003e2000c101506 */
[C---:B---3--:R-:W-:Y:S02]  /*5790*/  PRMT R10, R4.reuse, 0x7610, R10 ;  /* 0x00007610040a7816 */ /* 0x048fe4000000000a */
[----:B0-----:R-:W-:Y:S01]  /*57a0*/  PRMT R9, R4, 0x7632, R9 ;  /* 0x0000763204097816 */ /* 0x001fe20000000009 */
[----:B------:R0:W-:Y:S01]  /*57b0*/  STG.E.U16 desc[UR6][R20.64+0x8], R22 ;  /* 0x0000081614007986 */ /* 0x0001e2000c101506 */
[----:B------:R-:W-:Y:S02]  /*57c0*/  PRMT R13, R15, 0x7632, R13 ;  /* 0x000076320f0d7816 */ /* 0x000fe4000000000d */
[----:B-1----:R-:W-:Y:S01]  /*57d0*/  PRMT R24, R23, 0x7632, R24 ;  /* 0x0000763217187816 */ /* 0x002fe20000000018 */
[----:B------:R1:W-:Y:S01]  /*57e0*/  STG.E.U16 desc[UR6][R20.64+0xe], R18 ;  /* 0x00000e1214007986 */ /* 0x0003e2000c101506 */
[----:B------:R-:W-:Y:S02]  /*57f0*/  PRMT R23, R22, 0x7632, R23 ;  /* 0x0000763216177816 */ /* 0x000fe40000000017 */
[----:B------:R-:W-:Y:S01]  /*5800*/  PRMT R12, R14, 0x7632, R12 ;  /* 0x000076320e0c7816 */ /* 0x000fe2000000000c */
[----:B------:R-:W-:Y:S01]  /*5810*/  STG.E.U16 desc[UR6][R20.64+0x5e], R6 ;  /* 0x00005e0614007986 */ /* 0x000fe2000c101506 */
[----:B0-----:R-:W-:-:S03]  /*5820*/  PRMT R22, R17, 0x7632, R22 ;  /* 0x0000763211167816 */ /* 0x001fc60000000016 */
[----:B------:R-:W-:Y:S04]  /*5830*/  STG.E.U16 desc[UR6][R20.64+0x62], R5 ;  /* 0x0000620514007986 */ /* 0x000fe8000c101506 */
[----:B------:R0:W-:Y:S01]  /*5840*/  STG.E.U16 desc[UR6][R20.64+0x68], R10 ;  /* 0x0000680a14007986 */ /* 0x0001e2000c101506 */
[----:B-1----:R-:W-:-:S03]  /*5850*/  PRMT R18, R11, 0x7632, R18 ;  /* 0x000076320b127816 */ /* 0x002fc60000000012 */
[----:B------:R-:W-:Y:S01]  /*5860*/  STG.E.U16 desc[UR6][R20.64+0x6], R24 ;  /* 0x0000061814007986 */ /* 0x000fe2000c101506 */
[----:B0-----:R-:W-:-:S03]  /*5870*/  PRMT R10, R0, 0x7632, R10 ;  /* 0x00007632000a7816 */ /* 0x001fc6000000000a */
[----:B------:R-:W-:Y:S04]  /*5880*/  STG.E.U16 desc[UR6][R20.64+0xa], R23 ;  /* 0x00000a1714007986 */ /* 0x000fe8000c101506 */
        /* <DEDUP_REMOVED lines=22> */
[----:B------:R-:W-:Y:S01]  /*59f0*/  STG.E.U16 desc[UR6][R20.64+0x6a], R9 ;  /* 0x00006a0914007986 */ /* 0x000fe2000c101506 */
[----:B-----5:R-:W-:-:S04]  /*5a00*/  F2FP.F16.F32.PACK_AB R4, R31, R30 ;  /* 0x0000001e1f04723e */ /* 0x020fc800000000ff */
[----:B------:R-:W-:Y:S01]  /*5a10*/  PRMT R5, R4, 0x7632, R5 ;  /* 0x0000763204057816 */ /* 0x000fe20000000005 */
[----:B------:R-:W-:Y:S04]  /*5a20*/  STG.E.U16 desc[UR6][R20.64+0x70], R4 ;  /* 0x0000700414007986 */ /* 0x000fe8000c101506 */
[----:B------:R-:W-:Y:S04]  /*5a30*/  STG.E.U16 desc[UR6][R20.64+0x72], R5 ;  /* 0x0000720514007986 */ /* 0x000fe8000c101506 */
[----:B------:R-:W-:Y:S04]  /*5a40*/  STG.E.U16 desc[UR6][R20.64+0x74], R0 ;  /* 0x0000740014007986 */ /* 0x000fe8000c101506 */
[----:B------:R-:W-:Y:S04]  /*5a50*/  STG.E.U16 desc[UR6][R20.64+0x76], R10 ;  /* 0x0000760a14007986 */ /* 0x000fe8000c101506 */
[----:B------:R-:W-:Y:S04]  /*5a60*/  STG.E.U16 desc[UR6][R20.64+0x78], R27 ;  /* 0x0000781b14007986 */ /* 0x000fe8000c101506 */
[----:B------:R-:W-:Y:S01]  /*5a70*/  STG.E.U16 desc[UR6][R20.64+0x7c], R28 ;  /* 0x00007c1c14007986 */ /* 0x000fe2000c101506 */
[----:B--2---:R-:W-:-:S04]  /*5a80*/  F2FP.F16.F32.PACK_AB R3, R25, R26 ;  /* 0x0000001a1903723e */ /* 0x004fc800000000ff */
[C---:B------:R-:W-:Y:S02]  /*5a90*/  PRMT R7, R3.reuse, 0x7610, R7 ;  /* 0x0000761003077816 */ /* 0x040fe40000000007 */
[----:B------:R-:W-:Y:S02]  /*5aa0*/  PRMT R8, R3, 0x7632, R8 ;  /* 0x0000763203087816 */ /* 0x000fe40000000008 */
[----:B------:R-:W-:Y:S01]  /*5ab0*/  F2FP.F16.F32.PACK_AB R3, R57, R33 ;  /* 0x000000213903723e */ /* 0x000fe200000000ff */
[----:B------:R0:W-:Y:S03]  /*5ac0*/  STG.E.U16 desc[UR6][R20.64+0x64], R7 ;  /* 0x0000640714007986 */ /* 0x0001e6000c101506 */
[----:B------:R-:W-:Y:S01]  /*5ad0*/  PRMT R6, R3, 0x7632, R6 ;  /* 0x0000763203067816 */ /* 0x000fe20000000006 */
[----:B------:R1:W-:Y:S01]  /*5ae0*/  STG.E.U16 desc[UR6][R20.64+0x66], R8 ;  /* 0x0000660814007986 */ /* 0x0003e2000c101506 */
[----:B0-----:R-:W-:-:S02]  /*5af0*/  PRMT R7, R27, 0x7632, R7 ;  /* 0x000076321b077816 */ /* 0x001fc40000000007 */
[----:B-1----:R-:W-:Y:S01]  /*5b00*/  PRMT R8, R28, 0x7632, R8 ;  /* 0x000076321c087816 */ /* 0x002fe20000000008 */
[----:B------:R0:W-:Y:S04]  /*5b10*/  STG.E.U16 desc[UR6][R20.64+0x6c], R3 ;  /* 0x00006c0314007986 */ /* 0x0001e8000c101506 */
[----:B------:R0:W-:Y:S04]  /*5b20*/  STG.E.U16 desc[UR6][R20.64+0x6e], R6 ;  /* 0x00006e0614007986 */ /* 0x0001e8000c101506 */
[----:B------:R0:W-:Y:S04]  /*5b30*/  STG.E.U16 desc[UR6][R20.64+0x7a], R7 ;  /* 0x00007a0714007986 */ /* 0x0001e8000c101506 */
[----:B------:R0:W-:Y:S02]  /*5b40*/  STG.E.U16 desc[UR6][R20.64+0x7e], R8 ;  /* 0x00007e0814007986 */ /* 0x0001e4000c101506 */
.L_x_1:
[----:B------:R-:W2:Y:S02]  /*5b50*/  LDL.LU R0, [R1+0x874] ;  /* 0x0008740001007983 */ /* 0x000ea40000300800 */
[----:B--2---:R-:W-:-:S04]  /*5b60*/  IADD3 R0, PT, PT, R0, 0x1, RZ ;  /* 0x0000000100007810 */ /* 0x004fc80007ffe0ff */
[----:B------:R-:W-:Y:S01]  /*5b70*/  ISETP.NE.AND P0, PT, R0, 0x8, PT ;  /* 0x000000080000780c */ /* 0x000fe20003f05270 */
[----:B------:R1:W-:-:S12]  /*5b80*/  STL [R1+0x874], R0 ;  /* 0x0008740001007387 */ /* 0x0003d80000100800 */
[----:B-1----:R-:W-:Y:S05]  /*5b90*/  @P0 BRA `(.L_x_32) ;  /* 0xffffffa4005c0947 */ /* 0x002fea000383ffff */
[----:B------:R-:W-:Y:S05]  /*5ba0*/  BSYNC.RECONVERGENT B0 ;  /* 0x0000000000007941 */ /* 0x000fea0003800200 */
.L_x_0:
[----:B------:R-:W2:Y:S01]  /*5bb0*/  LDL.LU R0, [R1+0x878] ;  /* 0x0008780001007983 */ /* 0x000ea20000300800 */
[----:B------:R-:W-:-:S04]  /*5bc0*/  IADD3 R2, PT, PT, R2, 0x3f, RZ ;  /* 0x0000003f02027810 */ /* 0x000fc80007ffe0ff */
[----:B------:R-:W-:Y:S02]  /*5bd0*/  SHF.R.U32.HI R2, RZ, 0x6, R2 ;  /* 0x00000006ff027819 */ /* 0x000fe40000011602 */
[----:B--2---:R-:W-:-:S04]  /*5be0*/  IADD3 R0, PT, PT, R0, 0x1, RZ ;  /* 0x0000000100007810 */ /* 0x004fc80007ffe0ff */
[----:B------:R-:W-:Y:S01]  /*5bf0*/  ISETP.NE.AND P0, PT, R0, R2, PT ;  /* 0x000000020000720c */ /* 0x000fe20003f05270 */
[----:B------:R1:W-:-:S12]  /*5c00*/  STL [R1+0x878], R0 ;  /* 0x0008780001007387 */ /* 0x0003d80000100800 */
[----:B-1----:R-:W-:Y:S05]  /*5c10*/  @P0 BRA `(.L_x_33) ;  /* 0xffffffa400280947 */ /* 0x002fea000383ffff */
[----:B------:R-:W-:Y:S05]  /*5c20*/  EXIT ;  /* 0x000000000000794d */ /* 0x000fea0003800000 */
        .weak           $__internal_0_$__cuda_sm20_rcp_rn_f32_slowpath
        .type           $__internal_0_$__cuda_sm20_rcp_rn_f32_slowpath,@function
        .size           $__internal_0_$__cuda_sm20_rcp_rn_f32_slowpath,(.L_x_39 - $__internal_0_$__cuda_sm20_rcp_rn_f32_slowpath)
$__internal_0_$__cuda_sm20_rcp_rn_f32_slowpath:
[----:B------:R-:W-:Y:S01]  /*5c30*/  SHF.L.U32 R0, R2, 0x1, RZ ;  /* 0x0000000102007819 */ /* 0x000fe200000006ff */
[----:B------:R-:W-:Y:S03]  /*5c40*/  BSSY.RECONVERGENT B2, `(.L_x_34) ;  /* 0x0000030000027945 */ /* 0x000fe60003800200 */
[----:B------:R-:W-:-:S04]  /*5c50*/  SHF.R.U32.HI R9, RZ, 0x18, R0 ;  /* 0x00000018ff097819 */ /* 0x000fc80000011600 */
[----:B------:R-:W-:-:S13]  /*5c60*/  ISETP.NE.U32.AND P0, PT, R9, RZ, PT ;  /* 0x000000ff0900720c */ /* 0x000fda0003f05070 */
[----:B------:R-:W-:Y:S05]  /*5c70*/  @P0 BRA `(.L_x_35) ;  /* 0x0000000000280947 */ /* 0x000fea0003800000 */
[----:B------:R-:W-:-:S04]  /*5c80*/  SHF.L.U32 R0, R2, 0x1, RZ ;  /* 0x0000000102007819 */ /* 0x000fc800000006ff */
[----:B------:R-:W-:-:S13]  /*5c90*/  ISETP.NE.AND P0, PT, R0, RZ, PT ;  /* 0x000000ff0000720c */ /* 0x000fda0003f05270 */
[----:B------:R-:W-:Y:S01]  /*5ca0*/  @P0 FFMA R5, R2, 1.84467440737095516160e+19, RZ ;  /* 0x5f80000002050823 */ /* 0x000fe200000000ff */
[----:B------:R-:W-:Y:S08]  /*5cb0*/  @!P0 MUFU.RCP R4, R2 ;  /* 0x0000000200048308 */ /* 0x000ff00000001000 */
[----:B------:R-:W0:Y:S02]  /*5cc0*/  @P0 MUFU.RCP R0, R5 ;  /* 0x0000000500000308 */ /* 0x000e240000001000 */
[----:B0-----:R-:W-:-:S04]  /*5cd0*/  @P0 FFMA R6, R5, R0, -1 ;  /* 0xbf80000005060423 */ /* 0x001fc80000000000 */
[----:B------:R-:W-:-:S04]  /*5ce0*/  @P0 FADD.FTZ R7, -R6, -RZ ;  /* 0x800000ff06070221 */ /* 0x000fc80000010100 */
[----:B------:R-:W-:-:S04]  /*5cf0*/  @P0 FFMA R0, R0, R7, R0 ;  /* 0x0000000700000223 */ /* 0x000fc80000000000 */
[----:B------:R-:W-:Y:S01]  /*5d00*/  @P0 FFMA R4, R0, 1.84467440737095516160e+19, RZ ;  /* 0x5f80000000040823 */ /* 0x000fe200000000ff */
[----:B------:R-:W-:Y:S06]  /*5d10*/  BRA `(.L_x_36) ;  /* 0x0000000000887947 */ /* 0x000fec0003800000 */
.L_x_35:
[----:B------:R-:W-:-:S04]  /*5d20*/  IADD3 R10, PT, PT, R9, -0xfd, RZ ;  /* 0xffffff03090a7810 */ /* 0x000fc80007ffe0ff */
[----:B------:R-:W-:-:S13]  /*5d30*/  ISETP.GT.U32.AND P0, PT, R10, 0x1, PT ;  /* 0x000000010a00780c */ /* 0x000fda0003f04070 */
[----:B------:R-:W-:Y:S05]  /*5d40*/  @P0 BRA `(.L_x_37) ;  /* 0x0000000000780947 */ /* 0x000fea0003800000 */
[----:B------:R-:W-:Y:S01]  /*5d50*/  LOP3.LUT R0, R2, 0x7fffff, RZ, 0xc0, !PT ;  /* 0x007fffff02007812 */ /* 0x000fe200078ec0ff */
[----:B------:R-:W-:-:S03]  /*5d60*/  HFMA2 R7, -RZ, RZ, 0, 1.78813934326171875e-07 ;  /* 0x00000003ff077431 */ /* 0x000fc600000001ff */
[----:B------:R-:W-:-:S04]  /*5d70*/  LOP3.LUT R0, R0, 0x3f800000, RZ, 0xfc, !PT ;  /* 0x3f80000000007812 */ /* 0x000fc800078efcff */
[----:B------:R-:W0:Y:S01]  /*5d80*/  MUFU.RCP R5, R0 ;  /* 0x0000000000057308 */ /* 0x000e220000001000 */
[----:B------:R-:W-:Y:S01]  /*5d90*/  SHF.L.U32 R7, R7, R10, RZ ;  /* 0x0000000a07077219 */ /* 0x000fe200000006ff */
[----:B0-----:R-:W-:-:S04]  /*5da0*/  FFMA R4, R0, R5, -1 ;  /* 0xbf80000000047423 */ /* 0x001fc80000000005 */
[----:B------:R-:W-:-:S04]  /*5db0*/  FADD.FTZ R4, -R4, -RZ ;  /* 0x800000ff04047221 */ /* 0x000fc80000010100 */
[CCC-:B------:R-:W-:Y:S01]  /*5dc0*/  FFMA.RM R6, R5.reuse, R4.reuse, R5.reuse ;  /* 0x0000000405067223 */ /* 0x1c0fe20000004005 */
[----:B------:R-:W-:-:S04]  /*5dd0*/  FFMA.RP R5, R5, R4, R5 ;  /* 0x0000000405057223 */ /* 0x000fc80000008005 */
[C---:B------:R-:W-:Y:S02]  /*5de0*/  LOP3.LUT R4, R6.reuse, 0x7fffff, RZ, 0xc0, !PT ;  /* 0x007fffff06047812 */ /* 0x040fe400078ec0ff */
[----:B------:R-:W-:Y:S02]  /*5df0*/  FSETP.NEU.FTZ.AND P0, PT, R6, R5, PT ;  /* 0x000000050600720b */ /* 0x000fe40003f1d000 */
[----:B------:R-:W-:Y:S02]  /*5e00*/  LOP3.LUT R4, R4, 0x800000, RZ, 0xfc, !PT ;  /* 0x0080000004047812 */ /* 0x000fe400078efcff */
[----:B------:R-:W-:Y:S02]  /*5e10*/  SEL R5, RZ, 0xffffffff, !P0 ;  /* 0xffffffffff057807 */ /* 0x000fe40004000000 */
[----:B------:R-:W-:Y:S02]  /*5e20*/  LOP3.LUT R7, R7, R4, RZ, 0xc0, !PT ;  /* 0x0000000407077212 */ /* 0x000fe400078ec0ff */
[----:B------:R-:W-:-:S02]  /*5e30*/  IADD3 R5, PT, PT, -R5, RZ, RZ ;  /* 0x000000ff05057210 */ /* 0x000fc40007ffe1ff */
[-C--:B------:R-:W-:Y:S02]  /*5e40*/  SHF.R.U32.HI R7, RZ, R10.reuse, R7 ;  /* 0x0000000aff077219 */ /* 0x080fe40000011607 */
[----:B------:R-:W-:Y:S02]  /*5e50*/  LOP3.LUT P1, RZ, R5, R10, R4, 0xf8, !PT ;  /* 0x0000000a05ff7212 */ /* 0x000fe4000782f804 */
[C---:B------:R-:W-:Y:S02]  /*5e60*/  LOP3.LUT P0, RZ, R7.reuse, 0x1, RZ, 0xc0, !PT ;  /* 0x0000000107ff7812 */ /* 0x040fe4000780c0ff */
[----:B------:R-:W-:Y:S02]  /*5e70*/  LOP3.LUT P2, RZ, R7, 0x2, RZ, 0xc0, !PT ;  /* 0x0000000207ff7812 */ /* 0x000fe4000784c0ff */
[----:B------:R-:W-:Y:S02]  /*5e80*/  IADD3 R5, PT, PT, R9, -0xfc, RZ ;  /* 0xffffff0409057810 */ /* 0x000fe40007ffe0ff */
[----:B------:R-:W-:-:S02]  /*5e90*/  PLOP3.LUT P0, PT, P0, P1, P2, 0xe0, 0x0 ;  /* 0x000000000000781c */ /* 0x000fc40000703c20 */
[----:B------:R-:W-:Y:S02]  /*5ea0*/  LOP3.LUT P1, RZ, R2, 0x7fffff, RZ, 0xc0, !PT ;  /* 0x007fffff02ff7812 */ /* 0x000fe4000782c0ff */
[----:B------:R-:W-:Y:S02]  /*5eb0*/  SEL R0, RZ, 0x1, !P0 ;  /* 0x00000001ff007807 */ /* 0x000fe40004000000 */
[----:B------:R-:W-:Y:S02]  /*5ec0*/  SHF.R.U32.HI R5, RZ, R5, R4 ;  /* 0x00000005ff057219 */ /* 0x000fe40000011604 */
[----:B------:R-:W-:-:S04]  /*5ed0*/  IADD3 R0, PT, PT, -R0, RZ, RZ ;  /* 0x000000ff00007210 */ /* 0x000fc80007ffe1ff */
[----:B------:R-:W-:-:S13]  /*5ee0*/  ISETP.GE.AND P0, PT, R0, RZ, PT ;  /* 0x000000ff0000720c */ /* 0x000fda0003f06270 */
[----:B------:R-:W-:-:S04]  /*5ef0*/  @!P0 IADD3 R5, PT, PT, R5, 0x1, RZ ;  /* 0x0000000105058810 */ /* 0x000fc80007ffe0ff */
[----:B------:R-:W-:-:S04]  /*5f00*/  @!P1 SHF.L.U32 R5, R5, 0x1, RZ ;  /* 0x0000000105059819 */ /* 0x000fc800000006ff */
[----:B------:R-:W-:Y:S01]  /*5f10*/  LOP3.LUT R4, R5, 0x80000000, R2, 0xf8, !PT ;  /* 0x8000000005047812 */ /* 0x000fe200078ef802 */
[----:B------:R-:W-:Y:S06]  /*5f20*/  BRA `(.L_x_36) ;  /* 0x0000000000047947 */ /* 0x000fec0003800000 */
.L_x_37:
[----:B------:R0:W1:Y:S02]  /*5f30*/  MUFU.RCP R4, R2 ;  /* 0x0000000200047308 */ /* 0x0000640000001000 */
.L_x_36:
[----:B------:R-:W-:Y:S05]  /*5f40*/  BSYNC.RECONVERGENT B2 ;  /* 0x0000000000027941 */ /* 0x000fea0003800200 */
.L_x_34:
[----:B------:R-:W-:Y:S01]  /*5f50*/  HFMA2 R5, -RZ, RZ, 0, 0 ;  /* 0x00000000ff057431 */ /* 0x000fe200000001ff */
[----:B-1----:R-:W-:Y:S02]  /*5f60*/  MOV R0, R4 ;  /* 0x0000000400007202 */ /* 0x002fe40000000f00 */
[----:B------:R-:W-:-:S04]  /*5f70*/  MOV R4, R8 ;  /* 0x0000000800047202 */ /* 0x000fc80000000f00 */
[----:B0-----:R-:W-:Y:S05]  /*5f80*/  RET.REL.NODEC R4 `(_Z26attention_optimized_kernelPK6__halfS1_S1_PS_iiiif) ;  /* 0xffffffa0041c7950 */ /* 0x001fea0003c3ffff */
.L_x_38:
[----:B------:R-:W-:-:S00]  /*5f90*/  BRA `(.L_x_38) ;  /* 0xfffffffc00fc7947 */ /* 0x000fc0000383ffff */
[----:B------:R-:W-:-:S00]  /*5fa0*/  NOP ;  /* 0x0000000000007918 */ /* 0x000fc00000000000 */
        /* <DEDUP_REMOVED lines=13> */
.L_x_39:


//--------------------- .nv.shared._Z26attention_optimized_kernelPK6__halfS1_S1_PS_iiiif --------------------------
	.section	.nv.shared._Z26attention_optimized_kernelPK6__halfS1_S1_PS_iiiif,"aw",@nobits
	.sectionflags	@""
	.align	2
.nv.shared._Z26attention_optimized_kernelPK6__halfS1_S1_PS_iiiif:
	.zero		17408


//--------------------- .nv.shared.reserved.0     --------------------------
	.section	.nv.shared.reserved.0,"aw",@nobits
	.weak		__nv_reservedSMEM_offset_0_alias
	.size		__nv_reservedSMEM_offset_0_alias, 0, 64
	.other		__nv_reservedSMEM_offset_0_alias,@"STO_CUDA_RESERVED_SHARED STV_DEFAULT"
__nv_reservedSMEM_offset_0_alias:
	.zero		0
	.zero		64


//--------------------- .nv.constant0._Z26attention_optimized_kernelPK6__halfS1_S1_PS_iiiif --------------------------
	.section	.nv.constant0._Z26attention_optimized_kernelPK6__halfS1_S1_PS_iiiif,"a",@progbits
	.sectionflags	@""
	.align	4
.nv.constant0._Z26attention_optimized_kernelPK6__halfS1_S1_PS_iiiif:
	.zero		948


//--------------------- SYMBOLS --------------------------

	.type		.nv.reservedSmem.offset0,@object
	.size		.nv.reservedSmem.offset0,0x4
	.type		.nv.reservedSmem.cap,@object
	.size		.nv.reservedSmem.cap,0x4
